def gluon_tcgen05(
    a_ptr,
    b_ptr,
    c_ptr,
    M,
    N,
    K,
    stride_am,
    stride_bk,
    stride_cm,
    BLOCK_M: gl.constexpr,
    BLOCK_N: gl.constexpr,
    BLOCK_K: gl.constexpr,
    DTYPE: gl.constexpr,
    A_LAYOUT: gl.constexpr,
    B_LAYOUT: gl.constexpr,
    C_LAYOUT: gl.constexpr,
    B_SHAPE: gl.constexpr,
    TMEM_LAYOUT: gl.constexpr,
    TMEM_REG: gl.constexpr,
    TRANS_B: gl.constexpr,
    NUM_BUFFERS: gl.constexpr,
):
    a_desc = tma.make_tensor_descriptor(
        a_ptr, [M, K], [stride_am, 1], [BLOCK_M, BLOCK_K], A_LAYOUT
    )
    b_desc = tma.make_tensor_descriptor(
        b_ptr,
        [N, K] if TRANS_B else [K, N],
        [stride_bk, 1],
        B_SHAPE,
        B_LAYOUT,
    )
    c_desc = tma.make_tensor_descriptor(
        c_ptr, [M, N], [stride_cm, 1], [BLOCK_M, BLOCK_N], C_LAYOUT
    )

    a_bufs = gl.allocate_shared_memory(
        DTYPE, [NUM_BUFFERS, BLOCK_M, BLOCK_K], A_LAYOUT
    )
    b_bufs = gl.allocate_shared_memory(DTYPE, [NUM_BUFFERS] + B_SHAPE, B_LAYOUT)

    pid_m = gl.program_id(0)
    pid_n = gl.program_id(1)
    off_m = pid_m * BLOCK_M
    off_n = pid_n * BLOCK_N

    tma_bars = gl.allocate_shared_memory(
        gl.int64, [NUM_BUFFERS, 1], mbarrier.MBarrierLayout()
    )
    mma_bars = gl.allocate_shared_memory(
        gl.int64, [NUM_BUFFERS, 1], mbarrier.MBarrierLayout()
    )
    for i in gl.static_range(NUM_BUFFERS):
        mbarrier.init(tma_bars.index(i), count=1)
        mbarrier.init(mma_bars.index(i), count=1)

    acc_tmem = allocate_tensor_memory(gl.float32, [BLOCK_M, BLOCK_N], TMEM_LAYOUT)
    idx = 0
    phase = 0
    use_acc = False
    for k in range(0, K, BLOCK_K):
        a = a_bufs.index(idx)
        b = b_bufs.index(idx)
        tma_bar = tma_bars.index(idx)
        mma_bar = mma_bars.index(idx)
        mbarrier.expect(
            tma_bar, a_desc.block_type.nbytes + b_desc.block_type.nbytes
        )
        tma.async_copy_global_to_shared(a_desc, [off_m, k], tma_bar, a)
        tma.async_copy_global_to_shared(
            b_desc, [off_n, k] if TRANS_B else [k, off_n], tma_bar, b
        )
        mbarrier.wait(tma_bar, phase=phase)

        if TRANS_B:
            b = b.permute((1, 0))
        tcgen05_mma(a, b, acc_tmem, use_acc=use_acc)
        tcgen05_commit(mma_bar)
        mbarrier.wait(mma_bar, phase=phase)
        use_acc = True

        idx += 1
        if idx == NUM_BUFFERS:
            idx = 0
            phase ^= 1

    for i in gl.static_range(NUM_BUFFERS):
        mbarrier.invalidate(tma_bars.index(i))
        mbarrier.invalidate(mma_bars.index(i))

    acc = acc_tmem.load(TMEM_REG)
    c_smem = gl.allocate_shared_memory(DTYPE, [BLOCK_M, BLOCK_N], C_LAYOUT)
    c_smem.store(acc.to(DTYPE))
    fence_async_shared()
    tma.async_copy_shared_to_global(c_desc, [off_m, off_n], c_smem)
    tma.store_wait(pendings=0)

# config = {"BLOCK_K": 64, "BLOCK_M": 128, "BLOCK_N": 64, "arch": "sm_100", "dtype": "fp16", "num_buffers": 3, "num_warps": 8, "trans_b": 1}
# arch = sm_100


// ===== COMPILED SASS (sm_100a) =====

	.target	sm_100a

	.elftype	@"ET_EXEC"


//--------------------- .note.nv.tkinfo           --------------------------
	.section	.note.nv.tkinfo,"",@"SHT_NOTE"
	.sectionflags	@"SHF_NOTE_NV_TKINFO"
	.tkinfo
        /*0018*/ 	.word	0x00000081
        /*0030*/ 	.string	""
        /*0030*/ 	.string	"ptxas-blackwell"
        /*0030*/ 	.string	"Cuda compilation tools, release 12.9, V12.9.86"
        /*0030*/ 	.string	"Build cuda_12.9.r12.9/compiler.36037853_0"
        /*0030*/ 	.string	"-v  -suppress-debug-info  -lineinfo  -arch sm_100a "



//--------------------- .note.nv.cuver            --------------------------
	.section	.note.nv.cuver,"",@"SHT_NOTE"
	.sectionflags	@"SHF_NOTE_NV_CUVER"
        /*0018*/ 	.short	0x0001
        /*001a*/ 	.short	0x0064
        /*001c*/ 	.short	0x0001
        /*001e*/ 	.short	0x0000
        /*0020*/ 	.short	0x0001
        /*0022*/ 	.short	0x0000


//--------------------- .nv.info                  --------------------------
	.section	.nv.info,"",@"SHT_CUDA_INFO"
	.align	4


	//----- nvinfo : EIATTR_REGCOUNT
	.align		4
        /*0000*/ 	.byte	0x04, 0x2f
        /*0002*/ 	.short	(.L_4 - .L_3)
	.align		4
.L_3:
        /*0004*/ 	.word	index@(gluon_tcgen05)
        /*0008*/ 	.word	0x00000027


	//----- nvinfo : EIATTR_FRAME_SIZE
	.align		4
.L_4:
        /*000c*/ 	.byte	0x04, 0x11
        /*000e*/ 	.short	(.L_6 - .L_5)
	.align		4
.L_5:
        /*0010*/ 	.word	index@($__internal_2_$__cuda_sm10x_tcgen05_guardrail_trap_unallocated_columns_being_dealloced)
        /*0014*/ 	.word	0x00000000


	//----- nvinfo : EIATTR_FRAME_SIZE
	.align		4
.L_6:
        /*0018*/ 	.byte	0x04, 0x11
        /*001a*/ 	.short	(.L_8 - .L_7)
	.align		4
.L_7:
        /*001c*/ 	.word	index@($__internal_1_$__cuda_sm10x_tcgen05_guardrail_trap_phase_invalid_during_alloc)
        /*0020*/ 	.word	0x00000000


	//----- nvinfo : EIATTR_FRAME_SIZE
	.align		4
.L_8:
        /*0024*/ 	.byte	0x04, 0x11
        /*0026*/ 	.short	(.L_10 - .L_9)
	.align		4
.L_9:
        /*0028*/ 	.word	index@($__internal_0_$__cuda_sm10x_tcgen05_guardrail_trap_col_being_dealloced_not_returned_by_alloc)
        /*002c*/ 	.word	0x00000000


	//----- nvinfo : EIATTR_FRAME_SIZE
	.align		4
.L_10:
        /*0030*/ 	.byte	0x04, 0x11
        /*0032*/ 	.short	(.L_12 - .L_11)
	.align		4
.L_11:
        /*0034*/ 	.word	index@(gluon_tcgen05)
        /*0038*/ 	.word	0x00000000


	//----- nvinfo : EIATTR_MIN_STACK_SIZE
	.align		4
.L_12:
        /*003c*/ 	.byte	0x04, 0x12
        /*003e*/ 	.short	(.L_14 - .L_13)
	.align		4
.L_13:
        /*0040*/ 	.word	index@(gluon_tcgen05)
        /*0044*/ 	.word	0x00000000
.L_14:


//--------------------- .nv.info.gluon_tcgen05    --------------------------
	.section	.nv.info.gluon_tcgen05,"",@"SHT_CUDA_INFO"
	.sectionflags	@""
	.align	4


	//----- nvinfo : EIATTR_CUDA_API_VERSION
	.align		4
        /*0000*/ 	.byte	0x04, 0x37
        /*0002*/ 	.short	(.L_16 - .L_15)
.L_15:
        /*0004*/ 	.word	0x00000081


	//----- nvinfo : EIATTR_KPARAM_INFO
	.align		4
.L_16:
        /*0008*/ 	.byte	0x04, 0x17
        /*000a*/ 	.short	(.L_18 - .L_17)
.L_17:
        /*000c*/ 	.word	0x00000000
        /*0010*/ 	.short	0x000a
        /*0012*/ 	.short	0x0048
        /*0014*/ 	.byte	0x00, 0xf4, 0x21, 0x00


	//----- nvinfo : EIATTR_KPARAM_INFO
	.align		4
.L_18:
        /*0018*/ 	.byte	0x04, 0x17
        /*001a*/ 	.short	(.L_20 - .L_19)
.L_19:
        /*001c*/ 	.word	0x00000000
        /*0020*/ 	.short	0x0009
        /*0022*/ 	.short	0x0040
        /*0024*/ 	.byte	0x00, 0xf4, 0x21, 0x00


	//----- nvinfo : EIATTR_KPARAM_INFO
	.align		4
.L_20:
        /*0028*/ 	.byte	0x04, 0x17
        /*002a*/ 	.short	(.L_22 - .L_21)
.L_21:
        /*002c*/ 	.word	0x00000000
        /*0030*/ 	.short	0x0008
        /*0032*/ 	.short	0x0038
        /*0034*/ 	.byte	0x00, 0xf0, 0x21, 0x00


	//----- nvinfo : EIATTR_KPARAM_INFO
	.align		4
.L_22:
        /*0038*/ 	.byte	0x04, 0x17
        /*003a*/ 	.short	(.L_24 - .L_23)
.L_23:
        /*003c*/ 	.word	0x00000000
        /*0040*/ 	.short	0x0007
        /*0042*/ 	.short	0x0030
        /*0044*/ 	.byte	0x00, 0xf0, 0x21, 0x00


	//----- nvinfo : EIATTR_KPARAM_INFO
	.align		4
.L_24:
        /*0048*/ 	.byte	0x04, 0x17
        /*004a*/ 	.short	(.L_26 - .L_25)
.L_25:
        /*004c*/ 	.word	0x00000000
        /*0050*/ 	.short	0x0006
        /*0052*/ 	.short	0x0028
        /*0054*/ 	.byte	0x00, 0xf0, 0x21, 0x00


	//----- nvinfo : EIATTR_KPARAM_INFO
	.align		4
.L_26:
        /*0058*/ 	.byte	0x04, 0x17
        /*005a*/ 	.short	(.L_28 - .L_27)
.L_27:
        /*005c*/ 	.word	0x00000000
        /*0060*/ 	.short	0x0005
        /*0062*/ 	.short	0x0020
        /*0064*/ 	.byte	0x00, 0xf0, 0x11, 0x00


	//----- nvinfo : EIATTR_KPARAM_INFO
	.align		4
.L_28:
        /*0068*/ 	.byte	0x04, 0x17
        /*006a*/ 	.short	(.L_30 - .L_29)
.L_29:
        /*006c*/ 	.word	0x00000000
        /*0070*/ 	.short	0x0004
        /*0072*/ 	.short	0x001c
        /*0074*/ 	.byte	0x00, 0xf0, 0x11, 0x00


	//----- nvinfo : EIATTR_KPARAM_INFO
	.align		4
.L_30:
        /*0078*/ 	.byte	0x04, 0x17
        /*007a*/ 	.short	(.L_32 - .L_31)
.L_31:
        /*007c*/ 	.word	0x00000000
        /*0080*/ 	.short	0x0003
        /*0082*/ 	.short	0x0018
        /*0084*/ 	.byte	0x00, 0xf0, 0x11, 0x00


	//----- nvinfo : EIATTR_KPARAM_INFO
	.align		4
.L_32:
        /*0088*/ 	.byte	0x04, 0x17
        /*008a*/ 	.short	(.L_34 - .L_33)
.L_33:
        /*008c*/ 	.word	0x00000000
        /*0090*/ 	.short	0x0002
        /*0092*/ 	.short	0x0010
        /*0094*/ 	.byte	0x00, 0xf4, 0x21, 0x00


	//----- nvinfo : EIATTR_KPARAM_INFO
	.align		4
.L_34:
        /*0098*/ 	.byte	0x04, 0x17
        /*009a*/ 	.short	(.L_36 - .L_35)
.L_35:
        /*009c*/ 	.word	0x00000000
        /*00a0*/ 	.short	0x0001
        /*00a2*/ 	.short	0x0008
        /*00a4*/ 	.byte	0x00, 0xf4, 0x21, 0x00


	//----- nvinfo : EIATTR_KPARAM_INFO
	.align		4
.L_36:
        /*00a8*/ 	.byte	0x04, 0x17
        /*00aa*/ 	.short	(.L_38 - .L_37)
.L_37:
        /*00ac*/ 	.word	0x00000000
        /*00b0*/ 	.short	0x0000
        /*00b2*/ 	.short	0x0000
        /*00b4*/ 	.byte	0x00, 0xf4, 0x21, 0x00


	//----- nvinfo : EIATTR_AT_ENTRY_FRAGMENTS
	.align		4
.L_38:
        /*00b8*/ 	.byte	0x04, 0x4f
        /*00ba*/ 	.short	(.L_40 - .L_39)


	//   ....[0]....
.L_39:
        /*00bc*/ 	.word	0x00000004


	//----- nvinfo : EIATTR_RESERVED_SMEM_USED
	.align		4
.L_40:
        /*00c0*/ 	.byte	0x01, 0x41
	.zero		2


	//----- nvinfo : EIATTR_SPARSE_MMA_MASK
	.align		4
        /*00c4*/ 	.byte	0x03, 0x50
        /*00c6*/ 	.short	0x0000


	//----- nvinfo : EIATTR_TCGEN05_1CTA_USED
	.align		4
        /*00c8*/ 	.byte	0x01, 0x51
	.zero		2


	//----- nvinfo : EIATTR_MAXREG_COUNT
	.align		4
        /*00cc*/ 	.byte	0x03, 0x1b
        /*00ce*/ 	.short	0x00ff


	//----- nvinfo : EIATTR_NUM_BARRIERS
	.align		4
        /*00d0*/ 	.byte	0x02, 0x4c
        /*00d2*/ 	.byte	0x01
	.zero		1


	//----- nvinfo : EIATTR_INT_WARP_WIDE_INSTR_OFFSETS
	.align		4
        /*00d4*/ 	.byte	0x04, 0x31
        /*00d6*/ 	.short	(.L_42 - .L_41)


	//   ....[0]....
.L_41:
        /*00d8*/ 	.word	0x00001750


	//   ....[1]....
        /*00dc*/ 	.word	0x00001770


	//   ....[2]....
        /*00e0*/ 	.word	0x000017f0


	//   ....[3]....
        /*00e4*/ 	.word	0x00001ac0


	//   ....[4]....
        /*00e8*/ 	.word	0x00001ad0


	//   ....[5]....
        /*00ec*/ 	.word	0x00001ae0


	//   ....[6]....
        /*00f0*/ 	.word	0x00001af0


	//   ....[7]....
        /*00f4*/ 	.word	0x00001e10


	//   ....[8]....
        /*00f8*/ 	.word	0x00001e20


	//   ....[9]....
        /*00fc*/ 	.word	0x00001fa0


	//   ....[10]....
        /*0100*/ 	.word	0x00001ff0


	//   ....[11]....
        /*0104*/ 	.word	0x00002000


	//   ....[12]....
        /*0108*/ 	.word	0x00002030


	//   ....[13]....
        /*010c*/ 	.word	0x00002320


	//   ....[14]....
        /*0110*/ 	.word	0x00002330


	//   ....[15]....
        /*0114*/ 	.word	0x00002660


	//   ....[16]....
        /*0118*/ 	.word	0x00002670


	//   ....[17]....
        /*011c*/ 	.word	0x000029e0


	//   ....[18]....
        /*0120*/ 	.word	0x00002a30


	//----- nvinfo : EIATTR_COOP_GROUP_MASK_REGIDS
	.align		4
.L_42:
        /*0124*/ 	.byte	0x04, 0x29
        /*0126*/ 	.short	(.L_44 - .L_43)


	//   ....[0]....
.L_43:
        /*0128*/ 	.word	0xffffffff


	//   ....[1]....
        /*012c*/ 	.word	0xffffffff


	//   ....[2]....
        /*0130*/ 	.word	0xffffffff


	//   ....[3]....
        /*0134*/ 	.word	0xffffffff


	//   ....[4]....
        /*0138*/ 	.word	0xffffffff


	//   ....[5]....
        /*013c*/ 	.word	0xffffffff


	//   ....[6]....
        /*0140*/ 	.word	0xffffffff


	//   ....[7]....
        /*0144*/ 	.word	0xffffffff


	//   ....[8]....
        /*0148*/ 	.word	0xffffffff


	//   ....[9]....
        /*014c*/ 	.word	0xffffffff


	//----- nvinfo : EIATTR_COOP_GROUP_INSTR_OFFSETS
	.align		4
.L_44:
        /*0150*/ 	.byte	0x04, 0x28
        /*0152*/ 	.short	(.L_46 - .L_45)


	//   ....[0]....
.L_45:
        /*0154*/ 	.word	0x00000050


	//   ....[1]....
        /*0158*/ 	.word	0x00000310


	//   ....[2]....
        /*015c*/ 	.word	0x00000500


	//   ....[3]....
        /*0160*/ 	.word	0x000009a0


	//   ....[4]....
        /*0164*/ 	.word	0x00000ae0


	//   ....[5]....
        /*0168*/ 	.word	0x00000fe0


	//   ....[6]....
        /*016c*/ 	.word	0x00001120


	//   ....[7]....
        /*0170*/ 	.word	0x00001610


	//   ....[8]....
        /*0174*/ 	.word	0x00002870


	//   ....[9]....
        /*0178*/ 	.word	0x00002ae0


	//----- nvinfo : EIATTR_VRC_CTA_INIT_COUNT
	.align		4
.L_46:
        /*017c*/ 	.byte	0x02, 0x4a
        /*017e*/ 	.byte	0x80
	.zero		1


	//----- nvinfo : EIATTR_MBARRIER_INSTR_OFFSETS
	.align		4
        /*0180*/ 	.byte	0x04, 0x39
        /*0182*/ 	.short	(.L_48 - .L_47)


	//   ....[0]....
.L_47:
        /*0184*/ 	.word	0x00001810
        /*0188*/ 	.word	0x000000ff
        /*018c*/ 	.word	0x00012000
        /*0190*/ 	.short	0x0100
        /*0192*/ 	.byte	0x08
	.zero		1


	//   ....[1]....
        /*0194*/ 	.word	0x00001820
        /*0198*/ 	.word	0x000000ff
        /*019c*/ 	.word	0x00012020
        /*01a0*/ 	.short	0x0100
        /*01a2*/ 	.byte	0x08
	.zero		1


	//   ....[2]....
        /*01a4*/ 	.word	0x000018d0
        /*01a8*/ 	.word	0x000000ff
        /*01ac*/ 	.word	0x00012008
        /*01b0*/ 	.short	0x0100
        /*01b2*/ 	.byte	0x08
	.zero		1


	//   ....[3]....
        /*01b4*/ 	.word	0x000018e0
        /*01b8*/ 	.word	0x000000ff
        /*01bc*/ 	.word	0x00012028
        /*01c0*/ 	.short	0x0100
        /*01c2*/ 	.byte	0x08
	.zero		1


	//   ....[4]....
        /*01c4*/ 	.word	0x000019f0
        /*01c8*/ 	.word	0x000000ff
        /*01cc*/ 	.word	0x00012010
        /*01d0*/ 	.short	0x0100
        /*01d2*/ 	.byte	0x08
	.zero		1


	//   ....[5]....
        /*01d4*/ 	.word	0x00001a00
        /*01d8*/ 	.word	0x000000ff
        /*01dc*/ 	.word	0x00012030
        /*01e0*/ 	.short	0x0100
        /*01e2*/ 	.byte	0x08
	.zero		1


	//   ....[6]....
        /*01e4*/ 	.word	0x00001bd0
        /*01e8*/ 	.word	0x000000ff
        /*01ec*/ 	.word	0x00012000
        /*01f0*/ 	.short	0x010a
        /*01f2*/ 	.byte	0x08
	.zero		1


	//   ....[7]....
        /*01f4*/ 	.word	0x00001e70
        /*01f8*/ 	.word	0x000000ff
        /*01fc*/ 	.word	0x00012020
        /*0200*/ 	.short	0x010a
        /*0202*/ 	.byte	0x08
	.zero		1


	//   ....[8]....
        /*0204*/ 	.word	0x000020a0
        /*0208*/ 	.word	0x000000ff
        /*020c*/ 	.word	0x00012000
        /*0210*/ 	.short	0x010a
        /*0212*/ 	.byte	0x1c
	.zero		1


	//   ....[9]....
        /*0214*/ 	.word	0x00002370
        /*0218*/ 	.word	0x000000ff
        /*021c*/ 	.word	0x00012020
        /*0220*/ 	.short	0x010a
        /*0222*/ 	.byte	0x1c
	.zero		1


	//   ....[10]....
        /*0224*/ 	.word	0x00002440
        /*0228*/ 	.word	0x000000ff
        /*022c*/ 	.word	0x00012000
        /*0230*/ 	.short	0x0108
        /*0232*/ 	.byte	0x08
	.zero		1


	//   ....[11]....
        /*0234*/ 	.word	0x00002450
        /*0238*/ 	.word	0x000000ff
        /*023c*/ 	.word	0x00012020
        /*0240*/ 	.short	0x0108
        /*0242*/ 	.byte	0x08
	.zero		1


	//   ....[12]....
        /*0244*/ 	.word	0x000024a0
        /*0248*/ 	.word	0x000000ff
        /*024c*/ 	.word	0x00012008
        /*0250*/ 	.short	0x0108
        /*0252*/ 	.byte	0x08
	.zero		1


	//   ....[13]....
        /*0254*/ 	.word	0x000024b0
        /*0258*/ 	.word	0x000000ff
        /*025c*/ 	.word	0x00012028
        /*0260*/ 	.short	0x0108
        /*0262*/ 	.byte	0x08
	.zero		1


	//   ....[14]....
        /*0264*/ 	.word	0x00002500
        /*0268*/ 	.word	0x000000ff
        /*026c*/ 	.word	0x00012010
        /*0270*/ 	.short	0x0108
        /*0272*/ 	.byte	0x08
	.zero		1


	//   ....[15]....
        /*0274*/ 	.word	0x00002510
        /*0278*/ 	.word	0x000000ff
        /*027c*/ 	.word	0x00012030
        /*0280*/ 	.short	0x0108
        /*0282*/ 	.byte	0x08
	.zero		1


	//   ....[16]....
        /*0284*/ 	.word	0x00002b00
        /*0288*/ 	.word	0x000000ff
        /*028c*/ 	.word	0x00012000
        /*0290*/ 	.short	0x010a
        /*0292*/ 	.byte	0x08
	.zero		1


	//   ....[17]....
        /*0294*/ 	.word	0x00002b30
        /*0298*/ 	.word	0x000000ff
        /*029c*/ 	.word	0x00012020
        /*02a0*/ 	.short	0x010a
        /*02a2*/ 	.byte	0x08
	.zero		1


	//   ....[18]....
        /*02a4*/ 	.word	0x00002b60
        /*02a8*/ 	.word	0x000000ff
        /*02ac*/ 	.word	0x00012000
        /*02b0*/ 	.short	0x010a
        /*02b2*/ 	.byte	0x1c
	.zero		1


	//   ....[19]....
        /*02b4*/ 	.word	0x00002b90
        /*02b8*/ 	.word	0x000000ff
        /*02bc*/ 	.word	0x00012020
        /*02c0*/ 	.short	0x010a
        /*02c2*/ 	.byte	0x1c
	.zero		1


	//----- nvinfo : EIATTR_NUM_MBARRIERS
	.align		4
.L_48:
        /*02c4*/ 	.byte	0x03, 0x38
        /*02c6*/ 	.short	0x0006


	//----- nvinfo : EIATTR_EXIT_INSTR_OFFSETS
	.align		4
        /*02c8*/ 	.byte	0x04, 0x1c
        /*02ca*/ 	.short	(.L_50 - .L_49)


	//   ....[0]....
.L_49:
        /*02cc*/ 	.word	0x00002af0


	//----- nvinfo : EIATTR_REQNTID
	.align		4
.L_50:
        /*02d0*/ 	.byte	0x04, 0x10
        /*02d2*/ 	.short	(.L_52 - .L_51)
.L_51:
        /*02d4*/ 	.word	0x00000100
        /*02d8*/ 	.word	0x00000001
        /*02dc*/ 	.word	0x00000001


	//----- nvinfo : EIATTR_CRS_STACK_SIZE
	.align		4
.L_52:
        /*02e0*/ 	.byte	0x04, 0x1e
        /*02e2*/ 	.short	(.L_54 - .L_53)
.L_53:
        /*02e4*/ 	.word	0x00000000


	//----- nvinfo : EIATTR_CBANK_PARAM_SIZE
	.align		4
.L_54:
        /*02e8*/ 	.byte	0x03, 0x19
        /*02ea*/ 	.short	0x0050


	//----- nvinfo : EIATTR_PARAM_CBANK
	.align		4
        /*02ec*/ 	.byte	0x04, 0x0a
        /*02ee*/ 	.short	(.L_56 - .L_55)
	.align		4
.L_55:
        /*02f0*/ 	.word	index@(.nv.constant0.gluon_tcgen05)
        /*02f4*/ 	.short	0x0380
        /*02f6*/ 	.short	0x0050


	//----- nvinfo : EIATTR_SW_WAR
	.align		4
.L_56:
        /*02f8*/ 	.byte	0x04, 0x36
        /*02fa*/ 	.short	(.L_58 - .L_57)
.L_57:
        /*02fc*/ 	.word	0x00000008
.L_58:


//--------------------- .nv.compat                --------------------------
	.section	.nv.compat,"",@"SHT_CUDA_COMPAT_INFO"
	.align	4
        /*0000*/ 	.byte	0x02, 0x02, 0x02, 0x00, 0x02, 0x05, 0x05, 0x00, 0x02, 0x03, 0x03, 0x00, 0x02, 0x06, 0x01, 0x00


//--------------------- .nv.callgraph             --------------------------
	.section	.nv.callgraph,"",@"SHT_CUDA_CALLGRAPH"
	.align	4
	.sectionentsize	8
	.align		4
        /*0000*/ 	.word	0x00000000
	.align		4
        /*0004*/ 	.word	0xffffffff
	.align		4
        /*0008*/ 	.word	0x00000000
	.align		4
        /*000c*/ 	.word	0xfffffffe
	.align		4
        /*0010*/ 	.word	0x00000000
	.align		4
        /*0014*/ 	.word	0xfffffffd
	.align		4
        /*0018*/ 	.word	0x00000000
	.align		4
        /*001c*/ 	.word	0xfffffffc


//--------------------- .text.gluon_tcgen05       --------------------------
	.section	.text.gluon_tcgen05,"ax",@progbits
	.align	128
        .global         gluon_tcgen05
        .type           gluon_tcgen05,@function
        .size           gluon_tcgen05,(.L_x_81 - gluon_tcgen05)
        .other          gluon_tcgen05,@"STO_CUDA_ENTRY STV_DEFAULT"
gluon_tcgen05:
.text.gluon_tcgen05:
[----:B------:R-:W1:Y:S01]  /*0000*/  LDC R1, c[0x0][0x37c] ;  /* 0x0000df00ff017b82 */ /* 0x000e620000000800 */
[----:B------:R-:W2:Y:S02]  /*0010*/  S2R R0, SR_TID.X ;  /* 0x0000000000007919 */ /* 0x000ea40000002100 */
[----:B--2---:R-:W-:-:S13]  /*0020*/  ISETP.GE.U32.AND P2, PT, R0, 0x20, PT ;  /* 0x000000200000780c */ /* 0x004fda0003f46070 */
[----:B------:R-:W-:Y:S05]  /*0030*/  @P2 BRA `(.L_x_0) ;  /* 0x0000000000b82947 */ /* 0x000fea0003800000 */
[----:B------:R-:W2:Y:S01]  /*0040*/  S2UR UR6, SR_CgaCtaId ;  /* 0x00000000000679c3 */ /* 0x000ea20000008800 */
[----:B------:R-:W-:Y:S01]  /*0050*/  NOP ;  /* 0x0000000000007918 */ /* 0x000fe20000000000 */
[----:B------:R-:W-:Y:S02]  /*0060*/  UMOV UR4, 0x40 ;  /* 0x0000004000047882 */ /* 0x000fe40000000000 */
[----:B--2---:R-:W-:-:S09]  /*0070*/  ULEA UR4, UR6, UR4, 0x18 ;  /* 0x0000000406047291 */ /* 0x004fd2000f8ec0ff */
[----:B------:R-:W2:Y:S01]  /*0080*/  LDS.U8 R2, [UR4] ;  /* 0x00000004ff027984 */ /* 0x000ea20008000000 */
[----:B------:R-:W-:Y:S02]  /*0090*/  UMOV UR4, 0x400 ;  /* 0x0000040000047882 */ /* 0x000fe40000000000 */
[----:B------:R-:W-:Y:S01]  /*00a0*/  ULEA UR4, UR6, UR4, 0x18 ;  /* 0x0000000406047291 */ /* 0x000fe2000f8ec0ff */
[----:B--2---:R-:W-:-:S13]  /*00b0*/  ISETP.NE.AND P0, PT, R2, RZ, PT ;  /* 0x000000ff0200720c */ /* 0x004fda0003f05270 */
[----:B------:R-:W-:Y:S05]  /*00c0*/  @P0 BRA `(.L_x_1) ;  /* 0x00000000007c0947 */ /* 0x000fea0003800000 */
[----:B------:R-:W-:-:S13]  /*00d0*/  ELECT P0, URZ, PT ;  /* 0x0000000000ff782f */ /* 0x000fda0003800000 */
[----:B------:R-:W-:Y:S05]  /*00e0*/  @!P0 BRA `(.L_x_2) ;  /* 0x0000000000848947 */ /* 0x000fea0003800000 */
[----:B------:R-:W-:Y:S01]  /*00f0*/  UMOV UR5, 0x2 ;  /* 0x0000000200057882 */ /* 0x000fe20000000000 */
[----:B------:R-:W-:Y:S02]  /*0100*/  IMAD.MOV.U32 R5, RZ, RZ, 0x1 ;  /* 0x00000001ff057424 */ /* 0x000fe400078e00ff */
[----:B------:R-:W-:Y:S02]  /*0110*/  IMAD.MOV.U32 R3, RZ, RZ, 0x3 ;  /* 0x00000003ff037424 */ /* 0x000fe400078e00ff */
[----:B------:R-:W-:Y:S04]  /*0120*/  DEPBAR.LE SB2, 0x36 ;  /* 0x0000ad800000791a */ /* 0x000fe80000000000 */
[----:B------:R-:W2:Y:S02]  /*0130*/  UTCATOMSWS.FIND_AND_SET.ALIGN UP0, UR5, UR5 ;  /* 0x00000005000575e3 */ /* 0x000ea40008000800 */
[----:B--2---:R-:W-:-:S04]  /*0140*/  PLOP3.LUT P0, PT, PT, PT, UP0, 0x80, 0x8 ;  /* 0x000000000008781c */ /* 0x004fc80003f0f008 */
[----:B------:R-:W-:-:S04]  /*0150*/  SEL R2, RZ, 0xffffffff, !P0 ;  /* 0xffffffffff027807 */ /* 0x000fc80004000000 */
[----:B------:R-:W-:Y:S01]  /*0160*/  ISETP.NE.AND P0, PT, R2, RZ, PT ;  /* 0x000000ff0200720c */ /* 0x000fe20003f05270 */
[----:B------:R-:W-:-:S12]  /*0170*/  IMAD.U32 R2, RZ, RZ, UR5 ;  /* 0x00000005ff027e24 */ /* 0x000fd8000f8e00ff */
[----:B------:R-:W-:Y:S05]  /*0180*/  @P0 BRA `(.L_x_3) ;  /* 0x0000000000240947 */ /* 0x000fea0003800000 */
.L_x_4:
[----:B------:R-:W-:Y:S05]  /*0190*/  NANOSLEEP 0x64 ;  /* 0x000000640000795d */ /* 0x000fea0003800000 */
[----:B------:R-:W-:-:S05]  /*01a0*/  UMOV UR5, 0x2 ;  /* 0x0000000200057882 */ /* 0x000fca0000000000 */
[----:B------:R-:W-:Y:S04]  /*01b0*/  DEPBAR.LE SB2, 0x36 ;  /* 0x0000ad800000791a */ /* 0x000fe80000000000 */
[----:B------:R-:W2:Y:S02]  /*01c0*/  UTCATOMSWS.FIND_AND_SET.ALIGN UP0, UR5, UR5 ;  /* 0x00000005000575e3 */ /* 0x000ea40008000800 */
[----:B--2---:R-:W-:-:S04]  /*01d0*/  PLOP3.LUT P0, PT, PT, PT, UP0, 0x80, 0x8 ;  /* 0x000000000008781c */ /* 0x004fc80003f0f008 */
[----:B------:R-:W-:-:S04]  /*01e0*/  SEL R2, RZ, 0xffffffff, !P0 ;  /* 0xffffffffff027807 */ /* 0x000fc80004000000 */
[----:B------:R-:W-:Y:S01]  /*01f0*/  ISETP.NE.AND P0, PT, R2, RZ, PT ;  /* 0x000000ff0200720c */ /* 0x000fe20003f05270 */
[----:B------:R-:W-:-:S12]  /*0200*/  IMAD.U32 R2, RZ, RZ, UR5 ;  /* 0x00000005ff027e24 */ /* 0x000fd8000f8e00ff */
[----:B------:R-:W-:Y:S05]  /*0210*/  @!P0 BRA `(.L_x_4) ;  /* 0xfffffffc00dc8947 */ /* 0x000fea000383ffff */
.L_x_3:
[C---:B------:R-:W-:Y:S01]  /*0220*/  VIADD R4, R2.reuse, 0x10 ;  /* 0x0000001002047836 */ /* 0x040fe20000000000 */
[----:B------:R-:W-:Y:S01]  /*0230*/  UMOV UR5, 0x50 ;  /* 0x0000005000057882 */ /* 0x000fe20000000000 */
[----:B------:R-:W-:Y:S01]  /*0240*/  SHF.L.U32 R3, R3, R2, RZ ;  /* 0x0000000203037219 */ /* 0x000fe200000006ff */
[----:B------:R-:W-:Y:S01]  /*0250*/  ULEA UR5, UR6, UR5, 0x18 ;  /* 0x0000000506057291 */ /* 0x000fe2000f8ec0ff */
[----:B------:R-:W-:Y:S01]  /*0260*/  IMAD.SHL.U32 R2, R2, 0x20, RZ ;  /* 0x0000002002027824 */ /* 0x000fe200078e00ff */
[----:B------:R-:W-:-:S04]  /*0270*/  SHF.L.U32 R4, R5, R4, RZ ;  /* 0x0000000405047219 */ /* 0x000fc800000006ff */
[----:B------:R-:W-:-:S05]  /*0280*/  LOP3.LUT R3, R4, R3, RZ, 0xfc, !PT ;  /* 0x0000000304037212 */ /* 0x000fca00078efcff */
[----:B------:R2:W-:Y:S04]  /*0290*/  ATOMS.OR RZ, [UR5], R3 ;  /* 0x00000003ffff798c */ /* 0x0005e8000b000005 */
[----:B------:R2:W-:Y:S01]  /*02a0*/  STS [UR4], R2 ;  /* 0x00000002ff007988 */ /* 0x0005e20008000804 */
[----:B------:R-:W-:Y:S05]  /*02b0*/  BRA `(.L_x_2) ;  /* 0x0000000000107947 */ /* 0x000fea0003800000 */
.L_x_1:
[----:B------:R-:W-:Y:S01]  /*02c0*/  IMAD.MOV.U32 R3, RZ, RZ, -0x1 ;  /* 0xffffffffff037424 */ /* 0x000fe200078e00ff */
[----:B------:R-:W-:-:S04]  /*02d0*/  MOV R2, 0x300 ;  /* 0x0000030000027802 */ /* 0x000fc80000000f00 */
[----:B------:R2:W-:Y:S03]  /*02e0*/  STS [UR4], R3 ;  /* 0x00000003ff007988 */ /* 0x0005e60008000804 */
[----:B-12---:R-:W-:Y:S05]  /*02f0*/  CALL.REL.NOINC `($__internal_1_$__cuda_sm10x_tcgen05_guardrail_trap_phase_invalid_during_alloc) ;  /* 0x00000028003c7944 */ /* 0x006fea0003c00000 */
.L_x_2:
[----:B------:R-:W-:Y:S05]  /*0300*/  WARPSYNC.ALL ;  /* 0x0000000000007948 */ /* 0x000fea0003800000 */
[----:B------:R-:W-:Y:S01]  /*0310*/  NOP ;  /* 0x0000000000007918 */ /* 0x000fe20000000000 */
.L_x_0:
[----:B------:R-:W3:Y:S08]  /*0320*/  S2UR UR4, SR_CgaCtaId ;  /* 0x00000000000479c3 */ /* 0x000ef00000008800 */
[----:B------:R-:W-:Y:S01]  /*0330*/  BAR.SYNC.DEFER_BLOCKING 0x0 ;  /* 0x0000000000007b1d */ /* 0x000fe20000010000 */
[----:B------:R-:W-:-:S05]  /*0340*/  LOP3.LUT R36, R0, 0xff, RZ, 0xc0, !PT ;  /* 0x000000ff00247812 */ /* 0x000fca00078ec0ff */
[----:B------:R-:W-:Y:S02]  /*0350*/  UMOV UR8, 0x400 ;  /* 0x0000040000087882 */ /* 0x000fe40000000000 */
[----:B--2---:R-:W2:Y:S08]  /*0360*/  LDC R3, c[0x0][0x398] ;  /* 0x0000e600ff037b82 */ /* 0x004eb00000000800 */
[----:B------:R-:W4:Y:S01]  /*0370*/  LDC R6, c[0x0][0x3a0] ;  /* 0x0000e800ff067b82 */ /* 0x000f220000000800 */
[----:B---3--:R-:W-:-:S07]  /*0380*/  ULEA UR8, UR4, UR8, 0x18 ;  /* 0x0000000804087291 */ /* 0x008fce000f8ec0ff */
[----:B------:R-:W3:Y:S02]  /*0390*/  S2UR UR9, SR_CTAID.Y ;  /* 0x00000000000979c3 */ /* 0x000ee40000002600 */
[----:B------:R-:W5:Y:S06]  /*03a0*/  LDS R4, [UR8] ;  /* 0x00000008ff047984 */ /* 0x000f6c0008000800 */
[----:B------:R-:W-:Y:S06]  /*03b0*/  BAR.SYNC.DEFER_BLOCKING 0x0 ;  /* 0x0000000000007b1d */ /* 0x000fec0000010000 */
[----:B------:R-:W-:Y:S05]  /*03c0*/  @P2 BRA `(.L_x_5) ;  /* 0x0000000000182947 */ /* 0x000fea0003800000 */
[----:B------:R-:W-:Y:S01]  /*03d0*/  ELECT P0, URZ, PT ;  /* 0x0000000000ff782f */ /* 0x000fe20003800000 */
[----:B------:R-:W-:Y:S01]  /*03e0*/  IMAD.MOV.U32 R2, RZ, RZ, 0x1 ;  /* 0x00000001ff027424 */ /* 0x000fe200078e00ff */
[----:B------:R-:W-:Y:S01]  /*03f0*/  UMOV UR5, 0x40 ;  /* 0x0000004000057882 */ /* 0x000fe20000000000 */
[----:B------:R-:W-:Y:S01]  /*0400*/  UVIRTCOUNT.DEALLOC.SMPOOL 0x80 ;  /* 0x000000800000784c */ /* 0x000fe20000000000 */
[----:B------:R-:W-:-:S09]  /*0410*/  ULEA UR5, UR4, UR5, 0x18 ;  /* 0x0000000504057291 */ /* 0x000fd2000f8ec0ff */
[----:B------:R5:W-:Y:S03]  /*0420*/  @P0 STS.U8 [UR5], R2 ;  /* 0x00000002ff000988 */ /* 0x000be60008000005 */
.L_x_5:
[----:B------:R-:W5:Y:S01]  /*0430*/  S2UR UR4, SR_CTAID.Z ;  /* 0x00000000000479c3 */ /* 0x000f620000002700 */
[----:B------:R-:W4:Y:S01]  /*0440*/  LDCU UR5, c[0x0][0x370] ;  /* 0x00006e00ff0577ac */ /* 0x000f220008000800 */
[C---:B------:R-:W-:Y:S01]  /*0450*/  ISETP.GE.U32.AND P0, PT, R36.reuse, 0x20, PT ;  /* 0x000000202400780c */ /* 0x040fe20003f06070 */
[----:B--2--5:R-:W-:Y:S01]  /*0460*/  VIADD R2, R3, 0xffffffff ;  /* 0xffffffff03027836 */ /* 0x024fe20000000000 */
[C---:B------:R-:W-:Y:S01]  /*0470*/  ISETP.NE.U32.AND P3, PT, R36.reuse, RZ, PT ;  /* 0x000000ff2400720c */ /* 0x040fe20003f65070 */
[----:B------:R-:W2:Y:S01]  /*0480*/  LDCU UR6, c[0x0][0x374] ;  /* 0x00006e80ff0677ac */ /* 0x000ea20008000800 */
[----:B------:R-:W-:Y:S01]  /*0490*/  LEA R12, R36, UR8, 0x2 ;  /* 0x00000008240c7c11 */ /* 0x000fe2000f8e10ff */
[----:B----4-:R-:W-:Y:S01]  /*04a0*/  VIADD R9, R6, 0xffffffff ;  /* 0xffffffff06097836 */ /* 0x010fe20000000000 */
[----:B------:R-:W4:Y:S01]  /*04b0*/  S2UR UR7, SR_CTAID.X ;  /* 0x00000000000779c3 */ /* 0x000f220000002500 */
[----:B------:R-:W5:Y:S01]  /*04c0*/  LDCU.64 UR20, c[0x0][0x3c0] ;  /* 0x00007800ff1477ac */ /* 0x000f620008000a00 */
[----:B------:R-:W-:Y:S01]  /*04d0*/  R2UR UR23, R4 ;  /* 0x00000000041772ca */ /* 0x000fe200000e0000 */
[----:B------:R-:W-:Y:S04]  /*04e0*/  BSSY.RECONVERGENT B0, `(.L_x_6) ;  /* 0x0000011000007945 */ /* 0x000fe80003800200 */
[----:B------:R3:W-:Y:S01]  /*04f0*/  @!P0 STS [R12], RZ ;  /* 0x000000ff0c008388 */ /* 0x0007e20000000800 */
[----:B------:R-:W-:-:S03]  /*0500*/  NOP ;  /* 0x0000000000007918 */ /* 0x000fc60000000000 */
[----:B------:R3:W-:Y:S02]  /*0510*/  @!P3 STS [UR8+0x24], R2 ;  /* 0x00002402ff00b988 */ /* 0x0007e40008000808 */
[----:B--23--:R-:W-:Y:S02]  /*0520*/  UIMAD UR4, UR4, UR6, UR9 ;  /* 0x00000006040472a4 */ /* 0x00cfe4000f8e0209 */
[----:B------:R2:W-:Y:S02]  /*0530*/  @!P3 STS [UR8+0x20], R9 ;  /* 0x00002009ff00b988 */ /* 0x0005e40008000808 */
[----:B----4-:R-:W-:-:S04]  /*0540*/  UIMAD UR4, UR4, UR5, UR7 ;  /* 0x00000005040472a4 */ /* 0x010fc8000f8e0207 */
[----:B------:R-:W-:-:S04]  /*0550*/  UIMAD UR4, UR4, 0x180, URZ ;  /* 0x00000180040478a4 */ /* 0x000fc8000f8e02ff */
[----:B-----5:R-:W-:-:S04]  /*0560*/  UIADD3 UR24, UP0, UPT, UR4, UR20, URZ ;  /* 0x0000001404187290 */ /* 0x020fc8000ff1e0ff */
[----:B------:R-:W-:Y:S01]  /*0570*/  ULEA.HI.X.SX32 UR25, UR4, UR21, 0x1, UP0 ;  /* 0x0000001504197291 */ /* 0x000fe200080f0eff */
[----:B--2---:R-:W-:Y:S11]  /*0580*/  @P3 BRA `(.L_x_7) ;  /* 0x0000000000183947 */ /* 0x004ff60003800000 */
[----:B------:R-:W2:Y:S01]  /*0590*/  LDS R3, [UR8+0x8] ;  /* 0x00000808ff037984 */ /* 0x000ea20008000800 */
[----:B------:R-:W3:Y:S01]  /*05a0*/  LDC.64 R10, c[0x0][0x380] ;  /* 0x0000e000ff0a7b82 */ /* 0x000ee20000000a00 */
[----:B------:R-:W-:Y:S02]  /*05b0*/  IMAD.MOV.U32 R4, RZ, RZ, 0x70 ;  /* 0x00000070ff047424 */ /* 0x000fe400078e00ff */
[----:B---3--:R3:W-:Y:S03]  /*05c0*/  STS.64 [UR8], R10 ;  /* 0x0000000aff007988 */ /* 0x0087e60008000a08 */
[----:B--2---:R-:W-:-:S05]  /*05d0*/  LOP3.LUT R3, R3, 0x10, R4, 0xd8, !PT ;  /* 0x0000001003037812 */ /* 0x004fca00078ed804 */
[----:B------:R3:W-:Y:S02]  /*05e0*/  STS [UR8+0x8], R3 ;  /* 0x00000803ff007988 */ /* 0x0007e40008000808 */
.L_x_7:
[----:B------:R-:W-:Y:S05]  /*05f0*/  BSYNC.RECONVERGENT B0 ;  /* 0x0000000000007941 */ /* 0x000fea0003800200 */
.L_x_6:
[----:B------:R-:W-:Y:S04]  /*0600*/  BSSY.RECONVERGENT B0, `(.L_x_8) ;  /* 0x000000a000007945 */ /* 0x000fe80003800200 */
[----:B------:R-:W-:Y:S05]  /*0610*/  @P3 BRA `(.L_x_9) ;  /* 0x0000000000203947 */ /* 0x000fea0003800000 */
[----:B---3--:R-:W2:Y:S01]  /*0620*/  LDS R3, [UR8+0x34] ;  /* 0x00003408ff037984 */ /* 0x008ea20008000800 */
[----:B------:R-:W-:Y:S02]  /*0630*/  IMAD.MOV.U32 R4, RZ, RZ, 0x3f000000 ;  /* 0x3f000000ff047424 */ /* 0x000fe400078e00ff */
[----:B------:R-:W-:Y:S01]  /*0640*/  @!P3 IMAD.MOV.U32 R5, RZ, RZ, 0x7f ;  /* 0x0000007fff05b424 */ /* 0x000fe200078e00ff */
[----:B------:R-:W3:Y:S02]  /*0650*/  @!P3 LDS R8, [UR8+0x38] ;  /* 0x00003808ff08b984 */ /* 0x000ee40008000800 */
[----:B--2---:R-:W-:Y:S02]  /*0660*/  LOP3.LUT R3, R3, 0xff000000, R4, 0xb8, !PT ;  /* 0xff00000003037812 */ /* 0x004fe400078eb804 */
[----:B---3--:R-:W-:-:S03]  /*0670*/  @!P3 LOP3.LUT R4, R8, 0xff, R5, 0xb8, !PT ;  /* 0x000000ff0804b812 */ /* 0x008fc600078eb805 */
[----:B------:R2:W-:Y:S04]  /*0680*/  STS [UR8+0x34], R3 ;  /* 0x00003403ff007988 */ /* 0x0005e80008000808 */
[----:B------:R2:W-:Y:S02]  /*0690*/  @!P3 STS [UR8+0x38], R4 ;  /* 0x00003804ff00b988 */ /* 0x0005e40008000808 */
.L_x_9:
[----:B------:R-:W-:Y:S05]  /*06a0*/  BSYNC.RECONVERGENT B0 ;  /* 0x0000000000007941 */ /* 0x000fea0003800200 */
.L_x_8:
[----:B------:R-:W-:Y:S04]  /*06b0*/  BSSY.RECONVERGENT B0, `(.L_x_10) ;  /* 0x000000e000007945 */ /* 0x000fe80003800200 */
[----:B------:R-:W-:Y:S05]  /*06c0*/  @P3 BRA `(.L_x_11) ;  /* 0x0000000000303947 */ /* 0x000fea0003800000 */
[----:B--2---:R-:W2:Y:S01]  /*06d0*/  LDS R4, [UR8+0x34] ;  /* 0x00003408ff047984 */ /* 0x004ea20008000800 */
[----:B---3--:R-:W3:Y:S03]  /*06e0*/  LDC.64 R10, c[0x0][0x3a8] ;  /* 0x0000ea00ff0a7b82 */ /* 0x008ee60000000a00 */
[----:B------:R-:W4:Y:S01]  /*06f0*/  LDS R3, [UR8+0x1c] ;  /* 0x00001c08ff037984 */ /* 0x000f220008000800 */
[C---:B---3--:R-:W-:Y:S01]  /*0700*/  SHF.L.U64.HI R8, R10.reuse, 0x1, R11 ;  /* 0x000000010a087819 */ /* 0x048fe2000001020b */
[----:B------:R-:W-:-:S03]  /*0710*/  IMAD.SHL.U32 R5, R10, 0x2, RZ ;  /* 0x000000020a057824 */ /* 0x000fc600078e00ff */
[--C-:B------:R-:W-:Y:S02]  /*0720*/  SHF.R.U32.HI R10, RZ, 0x4, R8.reuse ;  /* 0x00000004ff0a7819 */ /* 0x100fe40000011608 */
[----:B------:R-:W-:-:S05]  /*0730*/  SHF.R.U64 R5, R5, 0x4, R8 ;  /* 0x0000000405057819 */ /* 0x000fca0000001208 */
[----:B------:R5:W-:Y:S01]  /*0740*/  STS [UR8+0xc], R5 ;  /* 0x00000c05ff007988 */ /* 0x000be20008000808 */
[----:B--2---:R-:W-:Y:S02]  /*0750*/  LOP3.LUT R4, R4, 0x7, RZ, 0xb8, !PT ;  /* 0x0000000704047812 */ /* 0x004fe400078eb8ff */
[----:B----4-:R-:W-:-:S03]  /*0760*/  LOP3.LUT R3, R3, 0xf, R10, 0xb8, !PT ;  /* 0x0000000f03037812 */ /* 0x010fc600078eb80a */
[----:B------:R5:W-:Y:S04]  /*0770*/  STS [UR8+0x34], R4 ;  /* 0x00003404ff007988 */ /* 0x000be80008000808 */
[----:B------:R5:W-:Y:S02]  /*0780*/  STS [UR8+0x1c], R3 ;  /* 0x00001c03ff007988 */ /* 0x000be40008000808 */
.L_x_11:
[----:B------:R-:W-:Y:S05]  /*0790*/  BSYNC.RECONVERGENT B0 ;  /* 0x0000000000007941 */ /* 0x000fea0003800200 */
.L_x_10:
[----:B------:R-:W-:Y:S04]  /*07a0*/  BSSY.RECONVERGENT B1, `(.L_x_12) ;  /* 0x000001a000017945 */ /* 0x000fe80003800200 */
[----:B------:R-:W-:Y:S04]  /*07b0*/  BSSY.RELIABLE B0, `(.L_x_13) ;  /* 0x0000015000007945 */ /* 0x000fe80003800100 */
[----:B------:R-:W-:Y:S05]  /*07c0*/  @P3 BRA `(.L_x_14) ;  /* 0x0000000000203947 */ /* 0x000fea0003800000 */
[----:B--23-5:R-:W2:Y:S02]  /*07d0*/  LDS R3, [UR8+0x34] ;  /* 0x00003408ff037984 */ /* 0x02cea40008000800 */
[----:B--2---:R-:W-:-:S05]  /*07e0*/  LOP3.LUT R3, R3, 0x38, RZ, 0xb8, !PT ;  /* 0x0000003803037812 */ /* 0x004fca00078eb8ff */
[----:B------:R2:W-:Y:S01]  /*07f0*/  STS [UR8+0x34], R3 ;  /* 0x00003403ff007988 */ /* 0x0005e20008000808 */
[----:B------:R-:W-:Y:S05]  /*0800*/  @P3 BRA `(.L_x_15) ;  /* 0x0000000000203947 */ /* 0x000fea0003800000 */
[----:B--2---:R-:W2:Y:S01]  /*0810*/  LDS R3, [UR8+0x8] ;  /* 0x00000808ff037984 */ /* 0x004ea20008000800 */
[----:B------:R-:W-:-:S05]  /*0820*/  IMAD.MOV.U32 R4, RZ, RZ, 0x780 ;  /* 0x00000780ff047424 */ /* 0x000fca00078e00ff */
[----:B--2---:R-:W-:-:S05]  /*0830*/  LOP3.LUT R3, R3, 0x300, R4, 0xd8, !PT ;  /* 0x0000030003037812 */ /* 0x004fca00078ed804 */
[----:B------:R4:W-:Y:S02]  /*0840*/  STS [UR8+0x8], R3 ;  /* 0x00000803ff007988 */ /* 0x0009e40008000808 */
.L_x_14:
[----:B------:R-:W-:Y:S05]  /*0850*/  @P3 BRA `(.L_x_16) ;  /* 0x0000000000283947 */ /* 0x000fea0003800000 */
[----:B--2345:R-:W2:Y:S02]  /*0860*/  LDS R3, [UR8+0x8] ;  /* 0x00000808ff037984 */ /* 0x03cea40008000800 */
[----:B--2---:R-:W-:-:S05]  /*0870*/  LOP3.LUT R3, R3, 0x1800, RZ, 0xb8, !PT ;  /* 0x0000180003037812 */ /* 0x004fca00078eb8ff */
[----:B------:R3:W-:Y:S02]  /*0880*/  STS [UR8+0x8], R3 ;  /* 0x00000803ff007988 */ /* 0x0007e40008000808 */
.L_x_15:
[----:B------:R-:W-:Y:S05]  /*0890*/  @P3 BREAK.RELIABLE B0 ;  /* 0x0000000000003942 */ /* 0x000fea0003800100 */
[----:B------:R-:W-:Y:S05]  /*08a0*/  @P3 BRA `(.L_x_17) ;  /* 0x0000000000243947 */ /* 0x000fea0003800000 */
[----:B------:R-:W4:Y:S01]  /*08b0*/  LDS R4, [UR8+0x8] ;  /* 0x00000808ff047984 */ /* 0x000f220008000800 */
[----:B--23--:R-:W-:-:S05]  /*08c0*/  IMAD.MOV.U32 R3, RZ, RZ, 0x6000 ;  /* 0x00006000ff037424 */ /* 0x00cfca00078e00ff */
[----:B----4-:R-:W-:-:S04]  /*08d0*/  LOP3.LUT R3, R4, 0x6000, R3, 0xd8, !PT ;  /* 0x0000600004037812 */ /* 0x010fc800078ed803 */
[----:B------:R-:W-:-:S05]  /*08e0*/  LOP3.LUT R3, R3, 0x400000, RZ, 0xb8, !PT ;  /* 0x0040000003037812 */ /* 0x000fca00078eb8ff */
[----:B------:R2:W-:Y:S02]  /*08f0*/  STS [UR8+0x8], R3 ;  /* 0x00000803ff007988 */ /* 0x0005e40008000808 */
.L_x_16:
[----:B------:R-:W-:Y:S05]  /*0900*/  BSYNC.RELIABLE B0 ;  /* 0x0000000000007941 */ /* 0x000fea0003800100 */
.L_x_13:
[----:B--2345:R-:W2:Y:S02]  /*0910*/  @!P3 LDS R3, [UR8+0x8] ;  /* 0x00000808ff03b984 */ /* 0x03cea40008000800 */
[----:B--2---:R-:W-:-:S05]  /*0920*/  @!P3 LOP3.LUT R3, R3, 0x8000, RZ, 0xb8, !PT ;  /* 0x000080000303b812 */ /* 0x004fca00078eb8ff */
[----:B------:R4:W-:Y:S02]  /*0930*/  @!P3 STS [UR8+0x8], R3 ;  /* 0x00000803ff00b988 */ /* 0x0009e40008000808 */
.L_x_17:
[----:B------:R-:W-:Y:S05]  /*0940*/  BSYNC.RECONVERGENT B1 ;  /* 0x0000000000017941 */ /* 0x000fea0003800200 */
.L_x_12:
[----:B------:R-:W-:Y:S05]  /*0950*/  WARPSYNC.ALL ;  /* 0x0000000000007948 */ /* 0x000fea0003800000 */
[----:B------:R-:W-:Y:S01]  /*0960*/  NOP ;  /* 0x0000000000007918 */ /* 0x000fe20000000000 */
[----:B------:R-:W-:Y:S05]  /*0970*/  @P0 BRA `(.L_x_18) ;  /* 0x0000000000300947 */ /* 0x000fea0003800000 */
[----:B--234-:R-:W2:Y:S01]  /*0980*/  S2R R3, SR_LANEID ;  /* 0x0000000000037919 */ /* 0x01cea20000000000 */
[----:B------:R-:W-:Y:S05]  /*0990*/  WARPSYNC.ALL ;  /* 0x0000000000007948 */ /* 0x000fea0003800000 */
[----:B------:R-:W-:Y:S01]  /*09a0*/  NOP ;  /* 0x0000000000007918 */ /* 0x000fe20000000000 */
[----:B--2---:R-:W-:-:S05]  /*09b0*/  IMAD.SHL.U32 R3, R3, 0x4, RZ ;  /* 0x0000000403037824 */ /* 0x004fca00078e00ff */
[----:B------:R-:W2:Y:S01]  /*09c0*/  LDS R7, [R3+UR8] ;  /* 0x0000000803077984 */ /* 0x000ea20008000800 */
[----:B------:R-:W-:-:S05]  /*09d0*/  IADD3 R4, P1, PT, R3, UR24, RZ ;  /* 0x0000001803047c10 */ /* 0x000fca000ff3e0ff */
[----:B------:R-:W-:-:S05]  /*09e0*/  IMAD.X R5, RZ, RZ, UR25, P1 ;  /* 0x00000019ff057e24 */ /* 0x000fca00088e06ff */
[----:B--2---:R5:W2:Y:S01]  /*09f0*/  ATOMG.E.EXCH.STRONG.GPU PT, RZ, [R4], R7 ;  /* 0x0000000704ff73a8 */ /* 0x004aa200041ee100 */
[----:B------:R-:W-:-:S04]  /*0a00*/  DEPBAR {5,4,3,2,1,0} ;  /* 0x0000003f0000791a */ /* 0x000fc80000000000 */
[----:B------:R-:W3:Y:S02]  /*0a10*/  CCTL.E.C.LDCU.IV.DEEP [UR24] ;  /* 0x0000000018007540 */ /* 0x000ee40009c08000 */
[----:B---3--:R5:W-:Y:S01]  /*0a20*/  UTMACCTL.IV [UR24] ;  /* 0x00000000180079b9 */ /* 0x008be20008000000 */
[----:B------:R-:W-:Y:S01]  /*0a30*/  NOP ;  /* 0x0000000000007918 */ /* 0x000fe20000000000 */
.L_x_18:
[----:B------:R-:W-:Y:S05]  /*0a40*/  @P0 BRA `(.L_x_19) ;  /* 0x00000000000c0947 */ /* 0x000fea0003800000 */
[----:B------:R0:W-:Y:S01]  /*0a50*/  UTMACMDFLUSH ;  /* 0x00000000000079b7 */ /* 0x0001e20000000000 */
[----:B------:R-:W-:Y:S05]  /*0a60*/  @P0 BRA `(.L_x_19) ;  /* 0x0000000000040947 */ /* 0x000fea0003800000 */
[----:B------:R-:W-:-:S04]  /*0a70*/  DEPBAR.LE SB0, 0x0 ;  /* 0x000080000000791a */ /* 0x000fc80000000000 */
.L_x_19:
[----:B------:R-:W-:Y:S05]  /*0a80*/  WARPSYNC.ALL ;  /* 0x0000000000007948 */ /* 0x000fea0003800000 */
[----:B------:R-:W-:Y:S01]  /*0a90*/  NOP ;  /* 0x0000000000007918 */ /* 0x000fe20000000000 */
[----:B--2---:R-:W-:Y:S06]  /*0aa0*/  BAR.SYNC.DEFER_BLOCKING 0x0 ;  /* 0x0000000000007b1d */ /* 0x004fec0000010000 */
[----:B------:R-:W-:Y:S02]  /*0ab0*/  BSSY.RECONVERGENT B1, `(.L_x_20) ;  /* 0x000000b000017945 */ /* 0x000fe40003800200 */
[----:B------:R-:W-:Y:S06]  /*0ac0*/  BAR.SYNC.DEFER_BLOCKING 0x0 ;  /* 0x0000000000007b1d */ /* 0x000fec0000010000 */
[----:B------:R2:W-:Y:S01]  /*0ad0*/  @!P0 STS [R12], RZ ;  /* 0x000000ff0c008388 */ /* 0x0005e20000000800 */
[----:B------:R-:W-:Y:S01]  /*0ae0*/  NOP ;  /* 0x0000000000007918 */ /* 0x000fe20000000000 */
[----:B------:R-:W-:Y:S05]  /*0af0*/  @P3 BRA `(.L_x_21) ;  /* 0x0000000000183947 */ /* 0x000fea0003800000 */
[----:B---34-:R-:W3:Y:S01]  /*0b00*/  LDS R3, [UR8+0x8] ;  /* 0x00000808ff037984 */ /* 0x018ee20008000800 */
[----:B------:R-:W4:Y:S01]  /*0b10*/  LDC.64 R10, c[0x0][0x388] ;  /* 0x0000e200ff0a7b82 */ /* 0x000f220000000a00 */
[----:B-----5:R-:W-:Y:S02]  /*0b20*/  IMAD.MOV.U32 R4, RZ, RZ, 0x70 ;  /* 0x00000070ff047424 */ /* 0x020fe400078e00ff */
[----:B----4-:R4:W-:Y:S03]  /*0b30*/  STS.64 [UR8], R10 ;  /* 0x0000000aff007988 */ /* 0x0109e60008000a08 */
[----:B---3--:R-:W-:-:S05]  /*0b40*/  LOP3.LUT R3, R3, 0x10, R4, 0xd8, !PT ;  /* 0x0000001003037812 */ /* 0x008fca00078ed804 */
[----:B------:R4:W-:Y:S02]  /*0b50*/  STS [UR8+0x8], R3 ;  /* 0x00000803ff007988 */ /* 0x0009e40008000808 */
.L_x_21:
[----:B-----5:R-:W-:Y:S05]  /*0b60*/  BSYNC.RECONVERGENT B1 ;  /* 0x0000000000017941 */ /* 0x020fea0003800200 */
.L_x_20:
[----:B------:R-:W-:Y:S04]  /*0b70*/  BSSY.RECONVERGENT B2, `(.L_x_22) ;  /* 0x000000f000027945 */ /* 0x000fe80003800200 */
[----:B------:R-:W-:Y:S04]  /*0b80*/  BSSY.RELIABLE B1, `(.L_x_23) ;  /* 0x000000c000017945 */ /* 0x000fe80003800100 */
[----:B------:R-:W-:Y:S05]  /*0b90*/  @P3 BRA `(.L_x_24) ;  /* 0x0000000000283947 */ /* 0x000fea0003800000 */
[----:B---34-:R-:W3:Y:S01]  /*0ba0*/  LDS R3, [UR8+0x34] ;  /* 0x00003408ff037984 */ /* 0x018ee20008000800 */
[----:B------:R-:W-:Y:S01]  /*0bb0*/  IMAD.MOV.U32 R4, RZ, RZ, 0x3f000000 ;  /* 0x3f000000ff047424 */ /* 0x000fe200078e00ff */
[----:B------:R-:W-:Y:S05]  /*0bc0*/  @P3 BREAK.RELIABLE B1 ;  /* 0x0000000000013942 */ /* 0x000fea0003800100 */
[----:B---3--:R-:W-:-:S05]  /*0bd0*/  LOP3.LUT R3, R3, 0xff000000, R4, 0xb8, !PT ;  /* 0xff00000003037812 */ /* 0x008fca00078eb804 */
[----:B------:R3:W-:Y:S01]  /*0be0*/  STS [UR8+0x34], R3 ;  /* 0x00003403ff007988 */ /* 0x0007e20008000808 */
[----:B------:R-:W-:Y:S05]  /*0bf0*/  @P3 BRA `(.L_x_25) ;  /* 0x0000000000183947 */ /* 0x000fea0003800000 */
[----:B------:R-:W4:Y:S01]  /*0c00*/  LDS R4, [UR8+0x38] ;  /* 0x00003808ff047984 */ /* 0x000f220008000800 */
[----:B---3--:R-:W-:-:S05]  /*0c10*/  IMAD.MOV.U32 R3, RZ, RZ, 0x3f ;  /* 0x0000003fff037424 */ /* 0x008fca00078e00ff */
[----:B----4-:R-:W-:-:S05]  /*0c20*/  LOP3.LUT R3, R4, 0xff, R3, 0xb8, !PT ;  /* 0x000000ff04037812 */ /* 0x010fca00078eb803 */
[----:B------:R5:W-:Y:S02]  /*0c30*/  STS [UR8+0x38], R3 ;  /* 0x00003803ff007988 */ /* 0x000be40008000808 */
.L_x_24:
[----:B------:R-:W-:Y:S05]  /*0c40*/  BSYNC.RELIABLE B1 ;  /* 0x0000000000017941 */ /* 0x000fea0003800100 */
.L_x_23:
[----:B------:R2:W-:Y:S02]  /*0c50*/  @!P3 STS [UR8+0x20], R9 ;  /* 0x00002009ff00b988 */ /* 0x0005e40008000808 */
.L_x_25:
[----:B------:R-:W-:Y:S05]  /*0c60*/  BSYNC.RECONVERGENT B2 ;  /* 0x0000000000027941 */ /* 0x000fea0003800200 */
.L_x_22:
[----:B------:R-:W-:Y:S05]  /*0c70*/  WARPSYNC.ALL ;  /* 0x0000000000007948 */ /* 0x000fea0003800000 */
[----:B------:R-:W-:Y:S01]  /*0c80*/  NOP ;  /* 0x0000000000007918 */ /* 0x000fe20000000000 */
[----:B---345:R-:W3:Y:S01]  /*0c90*/  LDC R3, c[0x0][0x39c] ;  /* 0x0000e700ff037b82 */ /* 0x038ee20000000800 */
[----:B------:R-:W-:Y:S01]  /*0ca0*/  BSSY.RECONVERGENT B2, `(.L_x_26) ;  /* 0x0000010000027945 */ /* 0x000fe20003800200 */
[----:B---3--:R-:W-:-:S05]  /*0cb0*/  VIADD R3, R3, 0xffffffff ;  /* 0xffffffff03037836 */ /* 0x008fca0000000000 */
[----:B------:R3:W-:Y:S01]  /*0cc0*/  @!P3 STS [UR8+0x24], R3 ;  /* 0x00002403ff00b988 */ /* 0x0007e20008000808 */
[----:B------:R-:W-:Y:S05]  /*0cd0*/  @P3 BRA `(.L_x_27) ;  /* 0x0000000000303947 */ /* 0x000fea0003800000 */
[----:B------:R-:W4:Y:S01]  /*0ce0*/  LDS R5, [UR8+0x34] ;  /* 0x00003408ff057984 */ /* 0x000f220008000800 */
[----:B------:R-:W5:Y:S03]  /*0cf0*/  LDC.64 R10, c[0x0][0x3b0] ;  /* 0x0000ec00ff0a7b82 */ /* 0x000f660000000a00 */
[----:B------:R-:W2:Y:S01]  /*0d00*/  LDS R4, [UR8+0x1c] ;  /* 0x00001c08ff047984 */ /* 0x000ea20008000800 */
[C---:B-----5:R-:W-:Y:S01]  /*0d10*/  SHF.L.U64.HI R8, R10.reuse, 0x1, R11 ;  /* 0x000000010a087819 */ /* 0x060fe2000001020b */
[----:B------:R-:W-:-:S03]  /*0d20*/  IMAD.SHL.U32 R7, R10, 0x2, RZ ;  /* 0x000000020a077824 */ /* 0x000fc600078e00ff */
[--C-:B--2---:R-:W-:Y:S02]  /*0d30*/  SHF.R.U32.HI R9, RZ, 0x4, R8.reuse ;  /* 0x00000004ff097819 */ /* 0x104fe40000011608 */
[----:B------:R-:W-:-:S05]  /*0d40*/  SHF.R.U64 R7, R7, 0x4, R8 ;  /* 0x0000000407077819 */ /* 0x000fca0000001208 */
[----:B------:R5:W-:Y:S01]  /*0d50*/  STS [UR8+0xc], R7 ;  /* 0x00000c07ff007988 */ /* 0x000be20008000808 */
[----:B----4-:R-:W-:Y:S02]  /*0d60*/  LOP3.LUT R5, R5, 0x7, RZ, 0xb8, !PT ;  /* 0x0000000705057812 */ /* 0x010fe400078eb8ff */
[----:B------:R-:W-:-:S03]  /*0d70*/  LOP3.LUT R4, R4, 0xf, R9, 0xb8, !PT ;  /* 0x0000000f04047812 */ /* 0x000fc600078eb809 */
[----:B------:R5:W-:Y:S04]  /*0d80*/  STS [UR8+0x34], R5 ;  /* 0x00003405ff007988 */ /* 0x000be80008000808 */
[----:B------:R5:W-:Y:S02]  /*0d90*/  STS [UR8+0x1c], R4 ;  /* 0x00001c04ff007988 */ /* 0x000be40008000808 */
.L_x_27:
[----:B------:R-:W-:Y:S05]  /*0da0*/  BSYNC.RECONVERGENT B2 ;  /* 0x0000000000027941 */ /* 0x000fea0003800200 */
.L_x_26:
[----:B------:R-:W-:Y:S04]  /*0db0*/  BSSY.RECONVERGENT B3, `(.L_x_28) ;  /* 0x000001a000037945 */ /* 0x000fe80003800200 */
[----:B------:R-:W-:Y:S04]  /*0dc0*/  BSSY.RELIABLE B2, `(.L_x_29) ;  /* 0x0000015000027945 */ /* 0x000fe80003800100 */
[----:B------:R-:W-:Y:S05]  /*0dd0*/  @P3 BRA `(.L_x_30) ;  /* 0x0000000000203947 */ /* 0x000fea0003800000 */
[----:B-----5:R-:W4:Y:S02]  /*0de0*/  LDS R4, [UR8+0x34] ;  /* 0x00003408ff047984 */ /* 0x020f240008000800 */
[----:B----4-:R-:W-:-:S05]  /*0df0*/  LOP3.LUT R4, R4, 0x38, RZ, 0xb8, !PT ;  /* 0x0000003804047812 */ /* 0x010fca00078eb8ff */
[----:B------:R4:W-:Y:S01]  /*0e00*/  STS [UR8+0x34], R4 ;  /* 0x00003404ff007988 */ /* 0x0009e20008000808 */
[----:B------:R-:W-:Y:S05]  /*0e10*/  @P3 BRA `(.L_x_31) ;  /* 0x0000000000203947 */ /* 0x000fea0003800000 */
[----:B----4-:R-:W4:Y:S01]  /*0e20*/  LDS R4, [UR8+0x8] ;  /* 0x00000808ff047984 */ /* 0x010f220008000800 */
[----:B------:R-:W-:-:S05]  /*0e30*/  IMAD.MOV.U32 R5, RZ, RZ, 0x780 ;  /* 0x00000780ff057424 */ /* 0x000fca00078e00ff */
[----:B----4-:R-:W-:-:S05]  /*0e40*/  LOP3.LUT R4, R4, 0x300, R5, 0xd8, !PT ;  /* 0x0000030004047812 */ /* 0x010fca00078ed805 */
[----:B------:R4:W-:Y:S02]  /*0e50*/  STS [UR8+0x8], R4 ;  /* 0x00000804ff007988 */ /* 0x0009e40008000808 */
.L_x_30:
[----:B------:R-:W-:Y:S05]  /*0e60*/  @P3 BRA `(.L_x_32) ;  /* 0x0000000000283947 */ /* 0x000fea0003800000 */
[----:B----45:R-:W4:Y:S02]  /*0e70*/  LDS R4, [UR8+0x8] ;  /* 0x00000808ff047984 */ /* 0x030f240008000800 */
[----:B----4-:R-:W-:-:S05]  /*0e80*/  LOP3.LUT R4, R4, 0x1800, RZ, 0xb8, !PT ;  /* 0x0000180004047812 */ /* 0x010fca00078eb8ff */
[----:B------:R5:W-:Y:S02]  /*0e90*/  STS [UR8+0x8], R4 ;  /* 0x00000804ff007988 */ /* 0x000be40008000808 */
.L_x_31:
[----:B------:R-:W-:Y:S05]  /*0ea0*/  @P3 BREAK.RELIABLE B2 ;  /* 0x0000000000023942 */ /* 0x000fea0003800100 */
[----:B------:R-:W-:Y:S05]  /*0eb0*/  @P3 BRA `(.L_x_33) ;  /* 0x0000000000243947 */ /* 0x000fea0003800000 */
[----:B----45:R-:W4:Y:S01]  /*0ec0*/  LDS R4, [UR8+0x8] ;  /* 0x00000808ff047984 */ /* 0x030f220008000800 */
[----:B------:R-:W-:-:S05]  /*0ed0*/  IMAD.MOV.U32 R5, RZ, RZ, 0x6000 ;  /* 0x00006000ff057424 */ /* 0x000fca00078e00ff */
[----:B----4-:R-:W-:-:S04]  /*0ee0*/  LOP3.LUT R4, R4, 0x6000, R5, 0xd8, !PT ;  /* 0x0000600004047812 */ /* 0x010fc800078ed805 */
[----:B------:R-:W-:-:S05]  /*0ef0*/  LOP3.LUT R4, R4, 0x400000, RZ, 0xb8, !PT ;  /* 0x0040000004047812 */ /* 0x000fca00078eb8ff */
[----:B------:R4:W-:Y:S02]  /*0f00*/  STS [UR8+0x8], R4 ;  /* 0x00000804ff007988 */ /* 0x0009e40008000808 */
.L_x_32:
[----:B------:R-:W-:Y:S05]  /*0f10*/  BSYNC.RELIABLE B2 ;  /* 0x0000000000027941 */ /* 0x000fea0003800100 */
.L_x_29:
[----:B----45:R-:W4:Y:S02]  /*0f20*/  @!P3 LDS R4, [UR8+0x8] ;  /* 0x00000808ff04b984 */ /* 0x030f240008000800 */
[----:B----4-:R-:W-:-:S05]  /*0f30*/  @!P3 LOP3.LUT R4, R4, 0x8000, RZ, 0xb8, !PT ;  /* 0x000080000404b812 */ /* 0x010fca00078eb8ff */
[----:B------:R4:W-:Y:S02]  /*0f40*/  @!P3 STS [UR8+0x8], R4 ;  /* 0x00000804ff00b988 */ /* 0x0009e40008000808 */
.L_x_33:
[----:B------:R-:W-:Y:S05]  /*0f50*/  BSYNC.RECONVERGENT B3 ;  /* 0x0000000000037941 */ /* 0x000fea0003800200 */
.L_x_28:
[----:B------:R-:W-:Y:S05]  /*0f60*/  WARPSYNC.ALL ;  /* 0x0000000000007948 */ /* 0x000fea0003800000 */
[----:B------:R-:W-:Y:S01]  /*0f70*/  NOP ;  /* 0x0000000000007918 */ /* 0x000fe20000000000 */
[----:B------:R-:W-:-:S04]  /*0f80*/  UIADD3 UR5, UPT, UPT, UR4, 0x80, URZ ;  /* 0x0000008004057890 */ /* 0x000fc8000fffe0ff */
[----:B------:R-:W-:-:S04]  /*0f90*/  UIADD3 UR26, UP0, UPT, UR5, UR20, URZ ;  /* 0x00000014051a7290 */ /* 0x000fc8000ff1e0ff */
[----:B------:R-:W-:Y:S01]  /*0fa0*/  ULEA.HI.X.SX32 UR27, UR5, UR21, 0x1, UP0 ;  /* 0x00000015051b7291 */ /* 0x000fe200080f0eff */
[----:B------:R-:W-:Y:S11]  /*0fb0*/  @P0 BRA `(.L_x_34) ;  /* 0x0000000000300947 */ /* 0x000ff60003800000 */
[----:B----45:R-:W4:Y:S01]  /*0fc0*/  S2R R4, SR_LANEID ;  /* 0x0000000000047919 */ /* 0x030f220000000000 */
[----:B------:R-:W-:Y:S05]  /*0fd0*/  WARPSYNC.ALL ;  /* 0x0000000000007948 */ /* 0x000fea0003800000 */
[----:B------:R-:W-:Y:S01]  /*0fe0*/  NOP ;  /* 0x0000000000007918 */ /* 0x000fe20000000000 */
[----:B----4-:R-:W-:-:S05]  /*0ff0*/  IMAD.SHL.U32 R8, R4, 0x4, RZ ;  /* 0x0000000404087824 */ /* 0x010fca00078e00ff */
[----:B------:R-:W4:Y:S01]  /*1000*/  LDS R7, [R8+UR8] ;  /* 0x0000000808077984 */ /* 0x000f220008000800 */
[----:B------:R-:W-:-:S05]  /*1010*/  IADD3 R4, P1, PT, R8, UR26, RZ ;  /* 0x0000001a08047c10 */ /* 0x000fca000ff3e0ff */
[----:B------:R-:W-:-:S05]  /*1020*/  IMAD.X R5, RZ, RZ, UR27, P1 ;  /* 0x0000001bff057e24 */ /* 0x000fca00088e06ff */
[----:B----4-:R4:W5:Y:S01]  /*1030*/  ATOMG.E.EXCH.STRONG.GPU PT, RZ, [R4], R7 ;  /* 0x0000000704ff73a8 */ /* 0x01096200041ee100 */
[----:B------:R-:W-:-:S04]  /*1040*/  DEPBAR {5,4,3,2,1,0} ;  /* 0x0000003f0000791a */ /* 0x000fc80000000000 */
[----:B------:R-:W2:Y:S02]  /*1050*/  CCTL.E.C.LDCU.IV.DEEP [UR26] ;  /* 0x000000001a007540 */ /* 0x000ea40009c08000 */
[----:B--2---:R4:W-:Y:S01]  /*1060*/  UTMACCTL.IV [UR26] ;  /* 0x000000001a0079b9 */ /* 0x0049e20008000000 */
[----:B------:R-:W-:Y:S01]  /*1070*/  NOP ;  /* 0x0000000000007918 */ /* 0x000fe20000000000 */
.L_x_34:
[----:B------:R-:W-:Y:S05]  /*1080*/  @P0 BRA `(.L_x_35) ;  /* 0x00000000000c0947 */ /* 0x000fea0003800000 */
[----:B------:R0:W-:Y:S01]  /*1090*/  UTMACMDFLUSH ;  /* 0x00000000000079b7 */ /* 0x0001e20000000000 */
[----:B------:R-:W-:Y:S05]  /*10a0*/  @P0 BRA `(.L_x_35) ;  /* 0x0000000000040947 */ /* 0x000fea0003800000 */
[----:B------:R-:W-:-:S04]  /*10b0*/  DEPBAR.LE SB0, 0x0 ;  /* 0x000080000000791a */ /* 0x000fc80000000000 */
.L_x_35:
[----:B------:R-:W-:Y:S05]  /*10c0*/  WARPSYNC.ALL ;  /* 0x0000000000007948 */ /* 0x000fea0003800000 */
[----:B------:R-:W-:Y:S01]  /*10d0*/  NOP ;  /* 0x0000000000007918 */ /* 0x000fe20000000000 */
[----:B-----5:R-:W-:Y:S06]  /*10e0*/  BAR.SYNC.DEFER_BLOCKING 0x0 ;  /* 0x0000000000007b1d */ /* 0x020fec0000010000 */
[----:B------:R-:W-:Y:S02]  /*10f0*/  BSSY.RECONVERGENT B3, `(.L_x_36) ;  /* 0x000000b000037945 */ /* 0x000fe40003800200 */
[----:B------:R-:W-:Y:S06]  /*1100*/  BAR.SYNC.DEFER_BLOCKING 0x0 ;  /* 0x0000000000007b1d */ /* 0x000fec0000010000 */
[----:B------:R5:W-:Y:S01]  /*1110*/  @!P0 STS [R12], RZ ;  /* 0x000000ff0c008388 */ /* 0x000be20000000800 */
[----:B------:R-:W-:Y:S01]  /*1120*/  NOP ;  /* 0x0000000000007918 */ /* 0x000fe20000000000 */
[----:B------:R-:W-:Y:S05]  /*1130*/  @P3 BRA `(.L_x_37) ;  /* 0x0000000000183947 */ /* 0x000fea0003800000 */
[----:B----4-:R-:W4:Y:S01]  /*1140*/  LDS R4, [UR8+0x8] ;  /* 0x00000808ff047984 */ /* 0x010f220008000800 */
[----:B--2---:R-:W2:Y:S01]  /*1150*/  LDC.64 R8, c[0x0][0x390] ;  /* 0x0000e400ff087b82 */ /* 0x004ea20000000a00 */
[----:B------:R-:W-:Y:S02]  /*1160*/  IMAD.MOV.U32 R5, RZ, RZ, 0x70 ;  /* 0x00000070ff057424 */ /* 0x000fe400078e00ff */
[----:B--2---:R2:W-:Y:S03]  /*1170*/  STS.64 [UR8], R8 ;  /* 0x00000008ff007988 */ /* 0x0045e60008000a08 */
[----:B----4-:R-:W-:-:S05]  /*1180*/  LOP3.LUT R4, R4, 0x10, R5, 0xd8, !PT ;  /* 0x0000001004047812 */ /* 0x010fca00078ed805 */
[----:B------:R2:W-:Y:S02]  /*1190*/  STS [UR8+0x8], R4 ;  /* 0x00000804ff007988 */ /* 0x0005e40008000808 */
.L_x_37:
[----:B----4-:R-:W-:Y:S05]  /*11a0*/  BSYNC.RECONVERGENT B3 ;  /* 0x0000000000037941 */ /* 0x010fea0003800200 */
.L_x_36:
[----:B------:R-:W-:Y:S04]  /*11b0*/  BSSY.RECONVERGENT B4, `(.L_x_38) ;  /* 0x0000011000047945 */ /* 0x000fe80003800200 */
[----:B------:R-:W-:Y:S04]  /*11c0*/  BSSY.RELIABLE B3, `(.L_x_39) ;  /* 0x000000e000037945 */ /* 0x000fe80003800100 */
[----:B------:R-:W-:Y:S05]  /*11d0*/  @P3 BRA `(.L_x_40) ;  /* 0x0000000000243947 */ /* 0x000fea0003800000 */
[----:B--2---:R-:W2:Y:S01]  /*11e0*/  LDS R4, [UR8+0x34] ;  /* 0x00003408ff047984 */ /* 0x004ea20008000800 */
[----:B------:R-:W-:-:S05]  /*11f0*/  IMAD.MOV.U32 R5, RZ, RZ, 0x3f000000 ;  /* 0x3f000000ff057424 */ /* 0x000fca00078e00ff */
[----:B--2---:R-:W-:-:S05]  /*1200*/  LOP3.LUT R4, R4, 0xff000000, R5, 0xb8, !PT ;  /* 0xff00000004047812 */ /* 0x004fca00078eb805 */
[----:B------:R2:W-:Y:S01]  /*1210*/  STS [UR8+0x34], R4 ;  /* 0x00003404ff007988 */ /* 0x0005e20008000808 */
[----:B------:R-:W-:Y:S05]  /*1220*/  @P3 BRA `(.L_x_41) ;  /* 0x00000000001c3947 */ /* 0x000fea0003800000 */
[----:B--2---:R-:W2:Y:S01]  /*1230*/  LDS R4, [UR8+0x38] ;  /* 0x00003808ff047984 */ /* 0x004ea20008000800 */
[----:B------:R-:W-:-:S05]  /*1240*/  IMAD.MOV.U32 R5, RZ, RZ, 0x7f ;  /* 0x0000007fff057424 */ /* 0x000fca00078e00ff */
[----:B--2---:R-:W-:-:S05]  /*1250*/  LOP3.LUT R4, R4, 0xff, R5, 0xb8, !PT ;  /* 0x000000ff04047812 */ /* 0x004fca00078eb805 */
[----:B------:R4:W-:Y:S02]  /*1260*/  STS [UR8+0x38], R4 ;  /* 0x00003804ff007988 */ /* 0x0009e40008000808 */
.L_x_40:
[----:B------:R-:W-:Y:S05]  /*1270*/  @P3 BREAK.RELIABLE B3 ;  /* 0x0000000000033942 */ /* 0x000fea0003800100 */
[----:B------:R-:W-:Y:S05]  /*1280*/  @P3 BRA `(.L_x_42) ;  /* 0x00000000000c3947 */ /* 0x000fea0003800000 */
[----:B------:R2:W-:Y:S02]  /*1290*/  STS [UR8+0x20], R3 ;  /* 0x00002003ff007988 */ /* 0x0005e40008000808 */
.L_x_41:
[----:B------:R-:W-:Y:S05]  /*12a0*/  BSYNC.RELIABLE B3 ;  /* 0x0000000000037941 */ /* 0x000fea0003800100 */
.L_x_39:
[----:B------:R2:W-:Y:S02]  /*12b0*/  @!P3 STS [UR8+0x24], R2 ;  /* 0x00002402ff00b988 */ /* 0x0005e40008000808 */
.L_x_42:
[----:B------:R-:W-:Y:S05]  /*12c0*/  BSYNC.RECONVERGENT B4 ;  /* 0x0000000000047941 */ /* 0x000fea0003800200 */
.L_x_38:
[----:B------:R-:W-:Y:S05]  /*12d0*/  WARPSYNC.ALL ;  /* 0x0000000000007948 */ /* 0x000fea0003800000 */
[----:B------:R-:W-:Y:S01]  /*12e0*/  NOP ;  /* 0x0000000000007918 */ /* 0x000fe20000000000 */
[----:B------:R-:W-:Y:S04]  /*12f0*/  BSSY.RECONVERGENT B4, `(.L_x_43) ;  /* 0x000000e000047945 */ /* 0x000fe80003800200 */
[----:B------:R-:W-:Y:S05]  /*1300*/  @P3 BRA `(.L_x_44) ;  /* 0x0000000000303947 */ /* 0x000fea0003800000 */
[----:B--23--:R-:W2:Y:S01]  /*1310*/  LDS R3, [UR8+0x34] ;  /* 0x00003408ff037984 */ /* 0x00cea20008000800 */
[----:B----4-:R-:W3:Y:S03]  /*1320*/  LDC.64 R4, c[0x0][0x3b8] ;  /* 0x0000ee00ff047b82 */ /* 0x010ee60000000a00 */
        /* <DEDUP_REMOVED lines=10> */
.L_x_44:
[----:B------:R-:W-:Y:S05]  /*13d0*/  BSYNC.RECONVERGENT B4 ;  /* 0x0000000000047941 */ /* 0x000fea0003800200 */
.L_x_43:
[----:B------:R-:W-:Y:S04]  /*13e0*/  BSSY.RECONVERGENT B5, `(.L_x_45) ;  /* 0x000001a000057945 */ /* 0x000fe80003800200 */
[----:B------:R-:W-:Y:S04]  /*13f0*/  BSSY.RELIABLE B4, `(.L_x_46) ;  /* 0x0000015000047945 */ /* 0x000fe80003800100 */
[----:B------:R-:W-:Y:S05]  /*1400*/  @P3 BRA `(.L_x_47) ;  /* 0x0000000000203947 */ /* 0x000fea0003800000 */
[----:B--23--:R-:W2:Y:S02]  /*1410*/  LDS R2, [UR8+0x34] ;  /* 0x00003408ff027984 */ /* 0x00cea40008000800 */
[----:B--2---:R-:W-:-:S05]  /*1420*/  LOP3.LUT R2, R2, 0x38, RZ, 0xb8, !PT ;  /* 0x0000003802027812 */ /* 0x004fca00078eb8ff */
[----:B------:R2:W-:Y:S01]  /*1430*/  STS [UR8+0x34], R2 ;  /* 0x00003402ff007988 */ /* 0x0005e20008000808 */
[----:B------:R-:W-:Y:S05]  /*1440*/  @P3 BRA `(.L_x_48) ;  /* 0x0000000000203947 */ /* 0x000fea0003800000 */
[----:B--2---:R-:W2:Y:S01]  /*1450*/  LDS R2, [UR8+0x8] ;  /* 0x00000808ff027984 */ /* 0x004ea20008000800 */
[----:B------:R-:W-:-:S05]  /*1460*/  IMAD.MOV.U32 R3, RZ, RZ, 0x780 ;  /* 0x00000780ff037424 */ /* 0x000fca00078e00ff */
[----:B--2---:R-:W-:-:S05]  /*1470*/  LOP3.LUT R2, R2, 0x300, R3, 0xd8, !PT ;  /* 0x0000030002027812 */ /* 0x004fca00078ed803 */
[----:B------:R2:W-:Y:S02]  /*1480*/  STS [UR8+0x8], R2 ;  /* 0x00000802ff007988 */ /* 0x0005e40008000808 */
.L_x_47:
[----:B------:R-:W-:Y:S05]  /*1490*/  @P3 BRA `(.L_x_49) ;  /* 0x0000000000283947 */ /* 0x000fea0003800000 */
[----:B--23--:R-:W2:Y:S02]  /*14a0*/  LDS R2, [UR8+0x8] ;  /* 0x00000808ff027984 */ /* 0x00cea40008000800 */
[----:B--2---:R-:W-:-:S05]  /*14b0*/  LOP3.LUT R2, R2, 0x1800, RZ, 0xb8, !PT ;  /* 0x0000180002027812 */ /* 0x004fca00078eb8ff */
[----:B------:R3:W-:Y:S02]  /*14c0*/  STS [UR8+0x8], R2 ;  /* 0x00000802ff007988 */ /* 0x0007e40008000808 */
.L_x_48:
[----:B------:R-:W-:Y:S05]  /*14d0*/  @P3 BREAK.RELIABLE B4 ;  /* 0x0000000000043942 */ /* 0x000fea0003800100 */
[----:B------:R-:W-:Y:S05]  /*14e0*/  @P3 BRA `(.L_x_50) ;  /* 0x0000000000243947 */ /* 0x000fea0003800000 */
[----:B--23--:R-:W2:Y:S01]  /*14f0*/  LDS R2, [UR8+0x8] ;  /* 0x00000808ff027984 */ /* 0x00cea20008000800 */
[----:B------:R-:W-:-:S05]  /*1500*/  IMAD.MOV.U32 R3, RZ, RZ, 0x6000 ;  /* 0x00006000ff037424 */ /* 0x000fca00078e00ff */
[----:B--2---:R-:W-:-:S04]  /*1510*/  LOP3.LUT R2, R2, 0x6000, R3, 0xd8, !PT ;  /* 0x0000600002027812 */ /* 0x004fc800078ed803 */
[----:B------:R-:W-:-:S05]  /*1520*/  LOP3.LUT R2, R2, 0x400000, RZ, 0xb8, !PT ;  /* 0x0040000002027812 */ /* 0x000fca00078eb8ff */
[----:B------:R2:W-:Y:S02]  /*1530*/  STS [UR8+0x8], R2 ;  /* 0x00000802ff007988 */ /* 0x0005e40008000808 */
.L_x_49:
[----:B------:R-:W-:Y:S05]  /*1540*/  BSYNC.RELIABLE B4 ;  /* 0x0000000000047941 */ /* 0x000fea0003800100 */
.L_x_46:
[----:B--23--:R-:W2:Y:S02]  /*1550*/  @!P3 LDS R2, [UR8+0x8] ;  /* 0x00000808ff02b984 */ /* 0x00cea40008000800 */
[----:B--2---:R-:W-:-:S05]  /*1560*/  @!P3 LOP3.LUT R2, R2, 0x8000, RZ, 0xb8, !PT ;  /* 0x000080000202b812 */ /* 0x004fca00078eb8ff */
[----:B------:R2:W-:Y:S02]  /*1570*/  @!P3 STS [UR8+0x8], R2 ;  /* 0x00000802ff00b988 */ /* 0x0005e40008000808 */
.L_x_50:
[----:B------:R-:W-:Y:S05]  /*1580*/  BSYNC.RECONVERGENT B5 ;  /* 0x0000000000057941 */ /* 0x000fea0003800200 */
.L_x_45:
[----:B------:R-:W-:Y:S05]  /*1590*/  WARPSYNC.ALL ;  /* 0x0000000000007948 */ /* 0x000fea0003800000 */
[----:B------:R-:W-:Y:S01]  /*15a0*/  NOP ;  /* 0x0000000000007918 */ /* 0x000fe20000000000 */
[----:B------:R-:W-:-:S04]  /*15b0*/  UIADD3 UR4, UPT, UPT, UR4, 0x100, URZ ;  /* 0x0000010004047890 */ /* 0x000fc8000fffe0ff */
[----:B------:R-:W-:-:S04]  /*15c0*/  UIADD3 UR20, UP0, UPT, UR4, UR20, URZ ;  /* 0x0000001404147290 */ /* 0x000fc8000ff1e0ff */
[----:B------:R-:W-:Y:S01]  /*15d0*/  ULEA.HI.X.SX32 UR21, UR4, UR21, 0x1, UP0 ;  /* 0x0000001504157291 */ /* 0x000fe200080f0eff */
[----:B------:R-:W-:Y:S11]  /*15e0*/  @P0 BRA `(.L_x_51) ;  /* 0x0000000000300947 */ /* 0x000ff60003800000 */
[----:B--23--:R-:W2:Y:S01]  /*15f0*/  S2R R2, SR_LANEID ;  /* 0x0000000000027919 */ /* 0x00cea20000000000 */
[----:B------:R-:W-:Y:S05]  /*1600*/  WARPSYNC.ALL ;  /* 0x0000000000007948 */ /* 0x000fea0003800000 */
[----:B------:R-:W-:Y:S01]  /*1610*/  NOP ;  /* 0x0000000000007918 */ /* 0x000fe20000000000 */
[----:B--2-4-:R-:W-:-:S05]  /*1620*/  IMAD.SHL.U32 R4, R2, 0x4, RZ ;  /* 0x0000000402047824 */ /* 0x014fca00078e00ff */
[----:B------:R-:W2:Y:S01]  /*1630*/  LDS R5, [R4+UR8] ;  /* 0x0000000804057984 */ /* 0x000ea20008000800 */
[----:B------:R-:W-:-:S05]  /*1640*/  IADD3 R2, P1, PT, R4, UR20, RZ ;  /* 0x0000001404027c10 */ /* 0x000fca000ff3e0ff */
[----:B------:R-:W-:-:S05]  /*1650*/  IMAD.X R3, RZ, RZ, UR21, P1 ;  /* 0x00000015ff037e24 */ /* 0x000fca00088e06ff */
[----:B--2---:R2:W3:Y:S01]  /*1660*/  ATOMG.E.EXCH.STRONG.GPU PT, RZ, [R2], R5 ;  /* 0x0000000502ff73a8 */ /* 0x0044e200041ee100 */
[----:B------:R-:W-:-:S04]  /*1670*/  DEPBAR {5,4,3,2,1,0} ;  /* 0x0000003f0000791a */ /* 0x000fc80000000000 */
[----:B------:R-:W4:Y:S02]  /*1680*/  CCTL.E.C.LDCU.IV.DEEP [UR20] ;  /* 0x0000000014007540 */ /* 0x000f240009c08000 */
[----:B----4-:R2:W-:Y:S01]  /*1690*/  UTMACCTL.IV [UR20] ;  /* 0x00000000140079b9 */ /* 0x0105e20008000000 */
[----:B------:R-:W-:Y:S01]  /*16a0*/  NOP ;  /* 0x0000000000007918 */ /* 0x000fe20000000000 */
.L_x_51:
[----:B------:R-:W-:Y:S05]  /*16b0*/  @P0 BRA `(.L_x_52) ;  /* 0x00000000000c0947 */ /* 0x000fea0003800000 */
[----:B------:R0:W-:Y:S01]  /*16c0*/  UTMACMDFLUSH ;  /* 0x00000000000079b7 */ /* 0x0001e20000000000 */
[----:B------:R-:W-:Y:S05]  /*16d0*/  @P0 BRA `(.L_x_52) ;  /* 0x0000000000040947 */ /* 0x000fea0003800000 */
[----:B------:R-:W-:-:S04]  /*16e0*/  DEPBAR.LE SB0, 0x0 ;  /* 0x000080000000791a */ /* 0x000fc80000000000 */
.L_x_52:
[----:B------:R-:W-:Y:S05]  /*16f0*/  WARPSYNC.ALL ;  /* 0x0000000000007948 */ /* 0x000fea0003800000 */
[----:B------:R-:W-:Y:S01]  /*1700*/  NOP ;  /* 0x0000000000007918 */ /* 0x000fe20000000000 */
[----:B---3--:R-:W-:Y:S01]  /*1710*/  BAR.SYNC.DEFER_BLOCKING 0x0 ;  /* 0x0000000000007b1d */ /* 0x008fe20000010000 */
[----:B--2---:R-:W-:Y:S01]  /*1720*/  SHF.R.U32.HI R2, RZ, 0x5, R0 ;  /* 0x00000005ff027819 */ /* 0x004fe20000011600 */
[----:B------:R-:W-:-:S03]  /*1730*/  UIADD3 UR12, UPT, UPT, UR8, 0x12020, URZ ;  /* 0x00012020080c7890 */ /* 0x000fc6000fffe0ff */
[----:B------:R-:W-:Y:S01]  /*1740*/  R2UR UR22, R2 ;  /* 0x00000000021672ca */ /* 0x000fe200000e0000 */
[----:B------:R-:W-:Y:S01]  /*1750*/  VOTEU.ALL UP0, P3 ;  /* 0x0000000000ff7886 */ /* 0x000fe20001800000 */
[----:B------:R-:W-:Y:S01]  /*1760*/  UMOV UR4, 0x1 ;  /* 0x0000000100047882 */ /* 0x000fe20000000000 */
[----:B------:R-:W-:Y:S01]  /*1770*/  VOTEU.ALL UP1, P3 ;  /* 0x0000000000ff7886 */ /* 0x000fe20001820000 */
[----:B------:R-:W-:Y:S02]  /*1780*/  BSSY.RECONVERGENT B5, `(.L_x_53) ;  /* 0x0000018000057945 */ /* 0x000fe40003800200 */
[----:B------:R-:W-:-:S04]  /*1790*/  @!UP0 UIADD3 UR10, UPT, UPT, -UR4, 0x100000, URZ ;  /* 0x00100000040a8890 */ /* 0x000fc8000fffe1ff */
[----:B------:R-:W-:Y:S02]  /*17a0*/  @!UP0 USHF.L.U32 UR11, UR10, 0xb, URZ ;  /* 0x0000000b0a0b8899 */ /* 0x000fe400080006ff */
[----:B------:R-:W-:Y:S02]  /*17b0*/  @!UP0 USHF.L.U32 UR10, UR10, 0x1, URZ ;  /* 0x000000010a0a8899 */ /* 0x000fe400080006ff */
[----:B------:R-:W-:-:S04]  /*17c0*/  @!UP0 UIADD3 UR4, UPT, UPT, -UR4, 0x100000, URZ ;  /* 0x0010000004048890 */ /* 0x000fc8000fffe1ff */
[----:B------:R-:W-:Y:S02]  /*17d0*/  @!UP0 USHF.L.U32 UR5, UR4, 0xb, URZ ;  /* 0x0000000b04058899 */ /* 0x000fe400080006ff */
[----:B------:R-:W-:Y:S01]  /*17e0*/  @!UP0 USHF.L.U32 UR4, UR4, 0x1, URZ ;  /* 0x0000000104048899 */ /* 0x000fe200080006ff */
[----:B------:R-:W-:Y:S01]  /*17f0*/  VOTEU.ALL UP0, P3 ;  /* 0x0000000000ff7886 */ /* 0x000fe20001800000 */
[----:B------:R-:W2:Y:S04]  /*1800*/  FENCE.VIEW.ASYNC.S ;  /* 0x00000000000073c6 */ /* 0x000ea80000000000 */
[----:B--2---:R2:W3:Y:S06]  /*1810*/  @!UP0 SYNCS.EXCH.64 URZ, [UR8+0x12000], UR10 ;  /* 0x0120000a08ff85b2 */ /* 0x0044ec0008000100 */
[----:B------:R2:W3:Y:S02]  /*1820*/  @!UP1 SYNCS.EXCH.64 URZ, [UR8+0x12020], UR4 ;  /* 0x0120200408ff95b2 */ /* 0x0004e40008000100 */
[----:B---3--:R-:W-:Y:S06]  /*1830*/  BAR.SYNC.DEFER_BLOCKING 0x0 ;  /* 0x0000000000007b1d */ /* 0x008fec0000010000 */
[----:B------:R-:W-:Y:S05]  /*1840*/  @P3 BRA `(.L_x_54) ;  /* 0x00000000002c3947 */ /* 0x000fea0003800000 */
[----:B--2---:R-:W-:Y:S02]  /*1850*/  UMOV UR4, 0x1 ;  /* 0x0000000100047882 */ /* 0x004fe40000000000 */
[----:B------:R-:W-:-:S04]  /*1860*/  UIADD3 UR10, UPT, UPT, -UR4, 0x100000, URZ ;  /* 0x00100000040a7890 */ /* 0x000fc8000fffe1ff */
[----:B------:R-:W-:Y:S02]  /*1870*/  USHF.L.U32 UR11, UR10, 0xb, URZ ;  /* 0x0000000b0a0b7899 */ /* 0x000fe400080006ff */
[----:B------:R-:W-:Y:S02]  /*1880*/  USHF.L.U32 UR10, UR10, 0x1, URZ ;  /* 0x000000010a0a7899 */ /* 0x000fe400080006ff */
[----:B------:R-:W-:-:S04]  /*1890*/  UIADD3 UR4, UPT, UPT, -UR4, 0x100000, URZ ;  /* 0x0010000004047890 */ /* 0x000fc8000fffe1ff */
[----:B------:R-:W-:Y:S02]  /*18a0*/  USHF.L.U32 UR5, UR4, 0xb, URZ ;  /* 0x0000000b04057899 */ /* 0x000fe400080006ff */
[----:B------:R-:W-:Y:S01]  /*18b0*/  USHF.L.U32 UR4, UR4, 0x1, URZ ;  /* 0x0000000104047899 */ /* 0x000fe200080006ff */
[----:B------:R-:W2:Y:S03]  /*18c0*/  FENCE.VIEW.ASYNC.S ;  /* 0x00000000000073c6 */ /* 0x000ea60000000000 */
[----:B--2---:R3:W2:Y:S08]  /*18d0*/  SYNCS.EXCH.64 URZ, [UR8+0x12008], UR10 ;  /* 0x0120080a08ff75b2 */ /* 0x0046b00008000100 */
[----:B------:R3:W4:Y:S02]  /*18e0*/  SYNCS.EXCH.64 URZ, [UR8+0x12028], UR4 ;  /* 0x0120280408ff75b2 */ /* 0x0007240008000100 */
[----:B---3--:R-:W-:Y:S01]  /*18f0*/  NOP ;  /* 0x0000000000007918 */ /* 0x008fe20000000000 */
.L_x_54:
[----:B--2---:R-:W-:Y:S05]  /*1900*/  BSYNC.RECONVERGENT B5 ;  /* 0x0000000000057941 */ /* 0x004fea0003800200 */
.L_x_53:
[----:B----4-:R-:W-:Y:S01]  /*1910*/  BAR.SYNC.DEFER_BLOCKING 0x0 ;  /* 0x0000000000007b1d */ /* 0x010fe20000010000 */
[----:B------:R-:W-:Y:S01]  /*1920*/  USHF.L.U32 UR15, UR7, 0x7, URZ ;  /* 0x00000007070f7899 */ /* 0x000fe200080006ff */
[----:B------:R-:W-:Y:S01]  /*1930*/  ISETP.GE.AND P0, PT, R6, 0x1, PT ;  /* 0x000000010600780c */ /* 0x000fe20003f06270 */
[----:B------:R-:W-:-:S03]  /*1940*/  USHF.L.U32 UR19, UR9, 0x6, URZ ;  /* 0x0000000609137899 */ /* 0x000fc600080006ff */
[----:B------:R-:W-:Y:S04]  /*1950*/  BSSY.RECONVERGENT B5, `(.L_x_55) ;  /* 0x000000d000057945 */ /* 0x000fe80003800200 */
[----:B------:R-:W-:Y:S05]  /*1960*/  @P3 BRA `(.L_x_56) ;  /* 0x00000000002c3947 */ /* 0x000fea0003800000 */
[----:B------:R-:W-:Y:S02]  /*1970*/  UMOV UR4, 0x1 ;  /* 0x0000000100047882 */ /* 0x000fe40000000000 */
[----:B------:R-:W-:-:S04]  /*1980*/  UIADD3 UR10, UPT, UPT, -UR4, 0x100000, URZ ;  /* 0x00100000040a7890 */ /* 0x000fc8000fffe1ff */
[----:B------:R-:W-:Y:S02]  /*1990*/  USHF.L.U32 UR11, UR10, 0xb, URZ ;  /* 0x0000000b0a0b7899 */ /* 0x000fe400080006ff */
[----:B------:R-:W-:Y:S02]  /*19a0*/  USHF.L.U32 UR10, UR10, 0x1, URZ ;  /* 0x000000010a0a7899 */ /* 0x000fe400080006ff */
[----:B------:R-:W-:-:S04]  /*19b0*/  UIADD3 UR4, UPT, UPT, -UR4, 0x100000, URZ ;  /* 0x0010000004047890 */ /* 0x000fc8000fffe1ff */
[----:B------:R-:W-:Y:S02]  /*19c0*/  USHF.L.U32 UR5, UR4, 0xb, URZ ;  /* 0x0000000b04057899 */ /* 0x000fe400080006ff */
[----:B------:R-:W-:Y:S01]  /*19d0*/  USHF.L.U32 UR4, UR4, 0x1, URZ ;  /* 0x0000000104047899 */ /* 0x000fe200080006ff */
[----:B------:R-:W2:Y:S03]  /*19e0*/  FENCE.VIEW.ASYNC.S ;  /* 0x00000000000073c6 */ /* 0x000ea60000000000 */
[----:B--2---:R2:W3:Y:S08]  /*19f0*/  SYNCS.EXCH.64 URZ, [UR8+0x12010], UR10 ;  /* 0x0120100a08ff75b2 */ /* 0x0044f00008000100 */
[----:B------:R2:W4:Y:S01]  /*1a00*/  SYNCS.EXCH.64 URZ, [UR8+0x12030], UR4 ;  /* 0x0120300408ff75b2 */ /* 0x0005220008000100 */
[----:B------:R-:W-:Y:S01]  /*1a10*/  NOP ;  /* 0x0000000000007918 */ /* 0x000fe20000000000 */
.L_x_56:
[----:B--2---:R-:W-:Y:S05]  /*1a20*/  BSYNC.RECONVERGENT B5 ;  /* 0x0000000000057941 */ /* 0x004fea0003800200 */
.L_x_55:
[----:B------:R-:W-:Y:S05]  /*1a30*/  @!P0 BRA `(.L_x_57) ;  /* 0x0000000800748947 */ /* 0x000fea0003800000 */
[----:B---34-:R-:W-:Y:S01]  /*1a40*/  BAR.SYNC.DEFER_BLOCKING 0x0 ;  /* 0x0000000000007b1d */ /* 0x018fe20000010000 */
[----:B------:R-:W-:Y:S01]  /*1a50*/  @!P3 IMAD.MOV.U32 R2, RZ, RZ, 0x6000 ;  /* 0x00006000ff02b424 */ /* 0x000fe200078e00ff */
[----:B------:R-:W-:Y:S02]  /*1a60*/  ELECT P1, URZ, PT ;  /* 0x0000000000ff782f */ /* 0x000fe40003820000 */
[----:B------:R-:W-:Y:S02]  /*1a70*/  ELECT P0, URZ, PT ;  /* 0x0000000000ff782f */ /* 0x000fe40003800000 */
[C---:B------:R-:W-:Y:S01]  /*1a80*/  ISETP.LT.U32.AND P1, PT, R36.reuse, 0x20, P1 ;  /* 0x000000202400780c */ /* 0x040fe20000f21070 */
[----:B------:R-:W-:Y:S01]  /*1a90*/  UMOV UR11, UR15 ;  /* 0x0000000f000b7c82 */ /* 0x000fe20008000000 */
[----:B------:R-:W-:Y:S01]  /*1aa0*/  ISETP.LT.U32.AND P0, PT, R36, 0x20, P0 ;  /* 0x000000202400780c */ /* 0x000fe20000701070 */
[----:B------:R-:W-:-:S10]  /*1ab0*/  UIADD3 UR16, UPT, UPT, UR8, 0xc000, URZ ;  /* 0x0000c00008107890 */ /* 0x000fd4000fffe0ff */
[----:B------:R-:W-:Y:S01]  /*1ac0*/  VOTEU.ANY UP0, P1 ;  /* 0x0000000000ff7886 */ /* 0x000fe20000800100 */
[----:B------:R-:W-:Y:S01]  /*1ad0*/  VOTEU.ANY UP2, P1 ;  /* 0x0000000000ff7886 */ /* 0x000fe20000840100 */
[----:B------:R-:W-:Y:S01]  /*1ae0*/  VOTEU.ANY UP1, P0 ;  /* 0x0000000000ff7886 */ /* 0x000fe20000020100 */
[----:B------:R-:W-:Y:S01]  /*1af0*/  VOTEU.ANY UP3, P0 ;  /* 0x0000000000ff7886 */ /* 0x000fe20000060100 */
[----:B------:R2:W-:Y:S01]  /*1b00*/  @!P3 SYNCS.ARRIVE.TRANS64 RZ, [UR8+0x12000], R2 ;  /* 0x01200002ffffb9a7 */ /* 0x0005e20008000008 */
[----:B------:R3:W-:Y:S06]  /*1b10*/  MEMBAR.ALL.CTA ;  /* 0x0000000000007992 */ /* 0x0007ec0000008000 */
[----:B---3--:R-:W3:Y:S01]  /*1b20*/  FENCE.VIEW.ASYNC.S ;  /* 0x00000000000073c6 */ /* 0x008ee20000000000 */
[----:B------:R-:W-:Y:S01]  /*1b30*/  @UP0 UIADD3 UR9, UPT, UPT, UR8, 0x12000, URZ ;  /* 0x0001200008090890 */ /* 0x000fe2000fffe0ff */
[----:B------:R-:W-:Y:S01]  /*1b40*/  @UP0 UMOV UR10, URZ ;  /* 0x000000ff000a0c82 */ /* 0x000fe20008000000 */
[----:B------:R-:W-:Y:S01]  /*1b50*/  @UP1 UIADD3 UR17, UPT, UPT, UR8, 0x12000, URZ ;  /* 0x0001200008111890 */ /* 0x000fe2000fffe0ff */
[----:B------:R-:W-:Y:S01]  /*1b60*/  @UP1 UMOV UR18, URZ ;  /* 0x000000ff00121c82 */ /* 0x000fe20008000000 */
[----:B------:R-:W-:Y:S01]  /*1b70*/  UISETP.NE.U32.AND UP0, UPT, UR22, URZ, UPT ;  /* 0x000000ff1600728c */ /* 0x000fe2000bf05070 */
[----:B---3--:R-:W-:Y:S06]  /*1b80*/  BAR.SYNC.DEFER_BLOCKING 0x0 ;  /* 0x0000000000007b1d */ /* 0x008fec0000010000 */
[----:B------:R2:W-:Y:S02]  /*1b90*/  @UP2 UTMALDG.2D [UR8], [UR24] ;  /* 0x00000008180025b4 */ /* 0x0005e40008008000 */
[----:B------:R-:W-:Y:S06]  /*1ba0*/  BAR.SYNC.DEFER_BLOCKING 0x0 ;  /* 0x0000000000007b1d */ /* 0x000fec0000010000 */
[----:B------:R2:W-:Y:S02]  /*1bb0*/  @UP3 UTMALDG.2D [UR16], [UR26] ;  /* 0x000000101a0035b4 */ /* 0x0005e40008008000 */
[----:B------:R-:W-:Y:S06]  /*1bc0*/  BAR.SYNC.DEFER_BLOCKING 0x0 ;  /* 0x0000000000007b1d */ /* 0x000fec0000010000 */
[----:B------:R-:W3:Y:S02]  /*1bd0*/  SYNCS.PHASECHK.TRANS64.TRYWAIT P0, [UR8+0x12000], RZ ;  /* 0x012000ffff0075a7 */ /* 0x000ee40008001108 */
[----:B--23--:R-:W-:Y:S05]  /*1be0*/  @!P0 BRA `(.L_x_58) ;  /* 0x0000000c00c48947 */ /* 0x00cfea0003800000 */
.L_x_74:
[----:B------:R-:W-:Y:S05]  /*1bf0*/  BRA.U UP0, `(.L_x_59) ;  /* 0x0000000100747547 */ /* 0x000fea000b800000 */
[----:B------:R-:W-:Y:S02]  /*1c00*/  USHF.R.U32.HI UR6, URZ, 0x4, UR8 ;  /* 0x00000004ff067899 */ /* 0x000fe40008011608 */
[----:B------:R-:W-:Y:S02]  /*1c10*/  USHF.R.U32.HI UR10, URZ, 0x4, UR16 ;  /* 0x00000004ff0a7899 */ /* 0x000fe40008011610 */
[----:B------:R-:W-:Y:S02]  /*1c20*/  USGXT.U32 UR6, UR6, 0xe ;  /* 0x0000000e0606789a */ /* 0x000fe40008000000 */
[----:B------:R-:W-:Y:S02]  /*1c30*/  USGXT.U32 UR10, UR10, 0xe ;  /* 0x0000000e0a0a789a */ /* 0x000fe40008000000 */
[----:B------:R-:W-:Y:S02]  /*1c40*/  UIADD3 UR32, UP0, UPT, UR6, 0x2, URZ ;  /* 0x0000000206207890 */ /* 0x000fe4000ff1e0ff */
[----:B------:R-:W-:Y:S01]  /*1c50*/  UIADD3 UR34, UP1, UPT, UR10, 0x2, URZ ;  /* 0x000000020a227890 */ /* 0x000fe2000ff3e0ff */
[----:B------:R-:W-:Y:S01]  /*1c60*/  UMOV UR4, URZ ;  /* 0x000000ff00047c82 */ /* 0x000fe20008000000 */
[----:B------:R-:W-:Y:S01]  /*1c70*/  UMOV UR5, URZ ;  /* 0x000000ff00057c82 */ /* 0x000fe20008000000 */
[----:B------:R-:W-:-:S02]  /*1c80*/  UIADD3.X UR33, UPT, UPT, UR4, 0x40004040, URZ, UP0, !UPT ;  /* 0x4000404004217890 */ /* 0x000fc400087fe4ff */
[----:B------:R-:W-:Y:S02]  /*1c90*/  UIADD3.X UR35, UPT, UPT, UR5, 0x40004040, URZ, UP1, !UPT ;  /* 0x4000404005237890 */ /* 0x000fe40008ffe4ff */
[----:B------:R-:W-:Y:S02]  /*1ca0*/  UIADD3.64 UR4, UPT, UPT, UR32, 0x2, URZ ;  /* 0x0000000220047897 */ /* 0x000fe4000fffe0ff */
[----:B------:R-:W-:Y:S02]  /*1cb0*/  UIADD3.64 UR16, UPT, UPT, UR34, 0x2, URZ ;  /* 0x0000000222107897 */ /* 0x000fe4000fffe0ff */
[----:B------:R-:W-:Y:S02]  /*1cc0*/  UIADD3.64 UR28, UPT, UPT, UR32, 0x4, URZ ;  /* 0x00000004201c7897 */ /* 0x000fe4000fffe0ff */
[----:B------:R-:W-:Y:S01]  /*1cd0*/  UIADD3.64 UR30, UPT, UPT, UR34, 0x4, URZ ;  /* 0x00000004221e7897 */ /* 0x000fe2000fffe0ff */
[----:B------:R-:W-:Y:S01]  /*1ce0*/  UMOV UR36, 0x0 ;  /* 0x0000000000247882 */ /* 0x000fe20000000000 */
[----:B------:R-:W-:Y:S01]  /*1cf0*/  UMOV UR37, 0x8100010 ;  /* 0x0810001000257882 */ /* 0x000fe20000000000 */
[----:B------:R-:W-:Y:S01]  /*1d00*/  UMOV UR7, 0x40004040 ;  /* 0x4000404000077882 */ /* 0x000fe20000000000 */
[----:B------:R-:W-:Y:S01]  /*1d10*/  UMOV UR11, 0x40004040 ;  /* 0x40004040000b7882 */ /* 0x000fe20000000000 */
[----:B------:R-:W-:Y:S01]  /*1d20*/  UMOV UR38, 0x0 ;  /* 0x0000000000267882 */ /* 0x000fe20000000000 */
[----:B------:R-:W-:Y:S01]  /*1d30*/  UMOV UR39, 0x8100010 ;  /* 0x0810001000277882 */ /* 0x000fe20000000000 */
[----:B------:R-:W-:Y:S01]  /*1d40*/  UMOV UR40, 0x0 ;  /* 0x0000000000287882 */ /* 0x000fe20000000000 */
[----:B------:R-:W-:Y:S01]  /*1d50*/  UMOV UR41, 0x8100010 ;  /* 0x0810001000297882 */ /* 0x000fe20000000000 */
[----:B------:R2:W-:Y:S01]  /*1d60*/  UTCHMMA gdesc[UR6], gdesc[UR10], tmem[UR23], tmem[UR36], idesc[UR37], !UPT ;  /* 0x00ff240a060075ea */ /* 0x0005e2000f800017 */
[----:B------:R-:W-:Y:S01]  /*1d70*/  UMOV UR42, 0x0 ;  /* 0x00000000002a7882 */ /* 0x000fe20000000000 */
[----:B------:R-:W-:Y:S01]  /*1d80*/  UMOV UR43, 0x8100010 ;  /* 0x08100010002b7882 */ /* 0x000fe20000000000 */
[----:B------:R2:W-:Y:S01]  /*1d90*/  UTCHMMA gdesc[UR32], gdesc[UR34], tmem[UR23], tmem[UR38], idesc[UR39], UPT ;  /* 0x00ff2622200075ea */ /* 0x0005e2000b800017 */
[----:B------:R2:W-:Y:S01]  /*1da0*/  UTCHMMA gdesc[UR4], gdesc[UR16], tmem[UR23], tmem[UR40], idesc[UR41], UPT ;  /* 0x00ff2810040075ea */ /* 0x0005e2000b800017 */
[----:B------:R2:W-:Y:S01]  /*1db0*/  UTCHMMA gdesc[UR28], gdesc[UR30], tmem[UR23], tmem[UR42], idesc[UR43], UPT ;  /* 0x00ff2a1e1c0075ea */ /* 0x0005e2000b800017 */
[----:B------:R-:W-:Y:S01]  /*1dc0*/  NOP ;  /* 0x0000000000007918 */ /* 0x000fe20000000000 */
.L_x_59:
[----:B------:R-:W-:Y:S01]  /*1dd0*/  ELECT P0, URZ, PT ;  /* 0x0000000000ff782f */ /* 0x000fe20003800000 */
[----:B--2---:R-:W-:Y:S01]  /*1de0*/  UMOV UR4, UR12 ;  /* 0x0000000c00047c82 */ /* 0x004fe20008000000 */
[----:B------:R-:W-:Y:S02]  /*1df0*/  UMOV UR5, URZ ;  /* 0x000000ff00057c82 */ /* 0x000fe40008000000 */
[----:B------:R-:W-:-:S13]  /*1e00*/  ISETP.LT.U32.AND P0, PT, R36, 0x20, P0 ;  /* 0x000000202400780c */ /* 0x000fda0000701070 */
[----:B------:R-:W-:Y:S01]  /*1e10*/  VOTEU.ANY UP0, P0 ;  /* 0x0000000000ff7886 */ /* 0x000fe20000000100 */
[----:B------:R-:W-:Y:S01]  /*1e20*/  VOTEU.ANY UP1, P0 ;  /* 0x0000000000ff7886 */ /* 0x000fe20000020100 */
[----:B------:R-:W-:-:S03]  /*1e30*/  ISETP.GE.U32.AND P0, PT, R6, 0x41, PT ;  /* 0x000000410600780c */ /* 0x000fc60003f06070 */
[----:B------:R-:W-:Y:S02]  /*1e40*/  @UP0 UMOV UR4, UR4 ;  /* 0x0000000400040c82 */ /* 0x000fe40008000000 */
[----:B------:R2:W-:Y:S01]  /*1e50*/  @UP1 UTCBAR [UR4], URZ ;  /* 0x000000ff040013e9 */ /* 0x0005e200080000ff */
[----:B------:R-:W-:Y:S06]  /*1e60*/  BAR.SYNC.DEFER_BLOCKING 0x0 ;  /* 0x0000000000007b1d */ /* 0x000fec0000010000 */
[----:B------:R-:W3:Y:S02]  /*1e70*/  SYNCS.PHASECHK.TRANS64.TRYWAIT P1, [UR8+0x12020], RZ ;  /* 0x012020ffff0075a7 */ /* 0x000ee40008021108 */
[----:B--23--:R-:W-:Y:S05]  /*1e80*/  @!P1 BRA `(.L_x_60) ;  /* 0x0000000c00289947 */ /* 0x00cfea0003800000 */
.L_x_75:
[----:B------:R-:W-:Y:S01]  /*1e90*/  UMOV UR4, URZ ;  /* 0x000000ff00047c82 */ /* 0x000fe20008000000 */
[----:B------:R-:W-:Y:S05]  /*1ea0*/  @!P0 BRA `(.L_x_57) ;  /* 0x0000000400588947 */ /* 0x000fea0003800000 */
[----:B------:R-:W2:Y:S01]  /*1eb0*/  LDCU UR29, c[0x0][0x3a0] ;  /* 0x00007400ff1d77ac */ /* 0x000ea20008000800 */
[----:B------:R-:W-:Y:S01]  /*1ec0*/  UMOV UR9, 0x1 ;  /* 0x0000000100097882 */ /* 0x000fe20000000000 */
[----:B------:R-:W-:-:S05]  /*1ed0*/  UMOV UR14, 0x40 ;  /* 0x00000040000e7882 */ /* 0x000fca0000000000 */
.L_x_64:
[----:B------:R-:W-:Y:S01]  /*1ee0*/  BAR.SYNC.DEFER_BLOCKING 0x0 ;  /* 0x0000000000007b1d */ /* 0x000fe20000010000 */
[----:B------:R-:W-:Y:S01]  /*1ef0*/  ULEA UR28, UR9, UR8, 0x3 ;  /* 0x00000008091c7291 */ /* 0x000fe2000f8e18ff */
[----:B------:R-:W-:Y:S01]  /*1f00*/  @!P3 IMAD.MOV.U32 R2, RZ, RZ, 0x6000 ;  /* 0x00006000ff02b424 */ /* 0x000fe200078e00ff */
[----:B------:R-:W-:Y:S01]  /*1f10*/  ELECT P1, URZ, PT ;  /* 0x0000000000ff782f */ /* 0x000fe20003820000 */
[----:B------:R-:W-:-:S03]  /*1f20*/  ULEA UR12, UR9, UR8, 0xe ;  /* 0x00000008090c7291 */ /* 0x000fc6000f8e70ff */
[----:B------:R-:W-:Y:S02]  /*1f30*/  ISETP.LT.U32.AND P1, PT, R36, 0x20, P1 ;  /* 0x000000202400780c */ /* 0x000fe40000f21070 */
[----:B------:R-:W-:Y:S01]  /*1f40*/  ELECT P0, URZ, PT ;  /* 0x0000000000ff782f */ /* 0x000fe20003800000 */
[----:B------:R-:W-:-:S03]  /*1f50*/  ULEA UR16, UR9, UR8, 0xd ;  /* 0x0000000809107291 */ /* 0x000fc6000f8e68ff */
[----:B------:R-:W-:Y:S01]  /*1f60*/  ISETP.LT.U32.AND P0, PT, R36, 0x20, P0 ;  /* 0x000000202400780c */ /* 0x000fe20000701070 */
[----:B------:R-:W-:Y:S01]  /*1f70*/  UMOV UR18, UR14 ;  /* 0x0000000e00127c82 */ /* 0x000fe20008000000 */
[----:B------:R-:W-:Y:S02]  /*1f80*/  UIADD3 UR16, UPT, UPT, UR16, 0xc000, URZ ;  /* 0x0000c00010107890 */ /* 0x000fe4000fffe0ff */
[----:B------:R-:W-:-:S03]  /*1f90*/  USHF.L.U32 UR5, UR4, 0x1f, URZ ;  /* 0x0000001f04057899 */ /* 0x000fc600080006ff */
[----:B------:R-:W-:Y:S01]  /*1fa0*/  VOTEU.ANY UP0, P1 ;  /* 0x0000000000ff7886 */ /* 0x000fe20000800100 */
[----:B------:R3:W-:Y:S01]  /*1fb0*/  @!P3 SYNCS.ARRIVE.TRANS64 RZ, [UR28+0x12000], R2 ;  /* 0x01200002ffffb9a7 */ /* 0x0007e2000800001c */
[----:B------:R4:W-:Y:S06]  /*1fc0*/  MEMBAR.ALL.CTA ;  /* 0x0000000000007992 */ /* 0x0009ec0000008000 */
[----:B----4-:R-:W4:Y:S01]  /*1fd0*/  FENCE.VIEW.ASYNC.S ;  /* 0x00000000000073c6 */ /* 0x010f220000000000 */
[----:B------:R-:W-:Y:S01]  /*1fe0*/  @UP0 UIADD3 UR13, UPT, UPT, UR28, 0x12000, URZ ;  /* 0x000120001c0d0890 */ /* 0x000fe2000fffe0ff */
[----:B----4-:R-:W-:Y:S01]  /*1ff0*/  VOTEU.ANY UP0, P1 ;  /* 0x0000000000ff7886 */ /* 0x010fe20000800100 */
[----:B------:R-:W-:Y:S01]  /*2000*/  VOTEU.ANY UP1, P0 ;  /* 0x0000000000ff7886 */ /* 0x000fe20000020100 */
[----:B---3--:R-:W-:-:S04]  /*2010*/  IMAD.U32 R2, RZ, RZ, UR5 ;  /* 0x00000005ff027e24 */ /* 0x008fc8000f8e00ff */
[----:B------:R-:W-:Y:S01]  /*2020*/  @UP1 UIADD3 UR17, UPT, UPT, UR28, 0x12000, URZ ;  /* 0x000120001c111890 */ /* 0x000fe2000fffe0ff */
[----:B------:R-:W-:Y:S01]  /*2030*/  VOTEU.ANY UP1, P0 ;  /* 0x0000000000ff7886 */ /* 0x000fe20000020100 */
[----:B------:R-:W-:Y:S06]  /*2040*/  BAR.SYNC.DEFER_BLOCKING 0x0 ;  /* 0x0000000000007b1d */ /* 0x000fec0000010000 */
[----:B------:R3:W-:Y:S01]  /*2050*/  @UP0 UTMALDG.2D [UR12], [UR24] ;  /* 0x0000000c180005b4 */ /* 0x0007e20008008000 */
[----:B------:R-:W-:Y:S01]  /*2060*/  UISETP.NE.U32.AND UP0, UPT, UR22, URZ, UPT ;  /* 0x000000ff1600728c */ /* 0x000fe2000bf05070 */
[----:B------:R-:W-:Y:S06]  /*2070*/  BAR.SYNC.DEFER_BLOCKING 0x0 ;  /* 0x0000000000007b1d */ /* 0x000fec0000010000 */
[----:B------:R3:W-:Y:S02]  /*2080*/  @UP1 UTMALDG.2D [UR16], [UR26] ;  /* 0x000000101a0015b4 */ /* 0x0007e40008008000 */
[----:B------:R-:W-:Y:S06]  /*2090*/  BAR.SYNC.DEFER_BLOCKING 0x0 ;  /* 0x0000000000007b1d */ /* 0x000fec0000010000 */
[----:B------:R-:W4:Y:S02]  /*20a0*/  SYNCS.PHASECHK.TRANS64.TRYWAIT P0, [UR28+0x12000], R2 ;  /* 0x01200002ff0075a7 */ /* 0x000f24000800111c */
[----:B---34-:R-:W-:Y:S05]  /*20b0*/  @!P0 BRA `(.L_x_61) ;  /* 0x0000000800a88947 */ /* 0x018fea0003800000 */
.L_x_76:
        /* <DEDUP_REMOVED lines=11> */
[----:B------:R-:W-:Y:S02]  /*2170*/  UIADD3 UR6, UP0, UPT, UR16, 0x2, URZ ;  /* 0x0000000210067890 */ /* 0x000fe4000ff1e0ff */
[----:B------:R-:W-:Y:S02]  /*2180*/  UIADD3 UR32, UP1, UPT, UR30, 0x2, URZ ;  /* 0x000000021e207890 */ /* 0x000fe4000ff3e0ff */
[----:B------:R-:W-:Y:S02]  /*2190*/  UIADD3 UR34, UP2, UPT, UR16, 0x4, URZ ;  /* 0x0000000410227890 */ /* 0x000fe4000ff5e0ff */
[----:B------:R-:W-:Y:S02]  /*21a0*/  UIADD3 UR36, UP3, UPT, UR30, 0x4, URZ ;  /* 0x000000041e247890 */ /* 0x000fe4000ff7e0ff */
[----:B------:R-:W-:-:S02]  /*21b0*/  UIADD3.X UR7, UPT, UPT, UR17, URZ, URZ, UP0, !UPT ;  /* 0x000000ff11077290 */ /* 0x000fc400087fe4ff */
[----:B------:R-:W-:Y:S02]  /*21c0*/  UIADD3.X UR33, UPT, UPT, UR31, URZ, URZ, UP1, !UPT ;  /* 0x000000ff1f217290 */ /* 0x000fe40008ffe4ff */
[----:B------:R-:W-:Y:S02]  /*21d0*/  UIADD3.X UR35, UPT, UPT, UR17, URZ, URZ, UP2, !UPT ;  /* 0x000000ff11237290 */ /* 0x000fe400097fe4ff */
[----:B------:R-:W-:Y:S01]  /*21e0*/  UIADD3.X UR37, UPT, UPT, UR31, URZ, URZ, UP3, !UPT ;  /* 0x000000ff1f257290 */ /* 0x000fe20009ffe4ff */
        /* <DEDUP_REMOVED lines=8> */
[----:B------:R3:W-:Y:S01]  /*2270*/  UTCHMMA gdesc[UR10], gdesc[UR12], tmem[UR23], tmem[UR38], idesc[UR39], UPT ;  /* 0x00ff260c0a0075ea */ /* 0x0007e2000b800017 */
[----:B------:R-:W-:Y:S01]  /*2280*/  UMOV UR44, 0x0 ;  /* 0x00000000002c7882 */ /* 0x000fe20000000000 */
[----:B------:R-:W-:Y:S01]  /*2290*/  UMOV UR45, 0x8100010 ;  /* 0x08100010002d7882 */ /* 0x000fe20000000000 */
[----:B------:R3:W-:Y:S01]  /*22a0*/  UTCHMMA gdesc[UR16], gdesc[UR30], tmem[UR23], tmem[UR40], idesc[UR41], UPT ;  /* 0x00ff281e100075ea */ /* 0x0007e2000b800017 */
[----:B------:R3:W-:Y:S01]  /*22b0*/  UTCHMMA gdesc[UR6], gdesc[UR32], tmem[UR23], tmem[UR42], idesc[UR43], UPT ;  /* 0x00ff2a20060075ea */ /* 0x0007e2000b800017 */
[----:B------:R3:W-:Y:S01]  /*22c0*/  UTCHMMA gdesc[UR34], gdesc[UR36], tmem[UR23], tmem[UR44], idesc[UR45], UPT ;  /* 0x00ff2c24220075ea */ /* 0x0007e2000b800017 */
[----:B------:R-:W-:Y:S01]  /*22d0*/  NOP ;  /* 0x0000000000007918 */ /* 0x000fe20000000000 */
.L_x_62:
[----:B------:R-:W-:Y:S01]  /*22e0*/  ELECT P0, URZ, PT ;  /* 0x0000000000ff782f */ /* 0x000fe20003800000 */
[----:B---3--:R-:W-:-:S03]  /*22f0*/  UIADD3 UR6, UPT, UPT, UR28, 0x12020, URZ ;  /* 0x000120201c067890 */ /* 0x008fc6000fffe0ff */
[----:B------:R-:W-:Y:S01]  /*2300*/  ISETP.LT.U32.AND P0, PT, R36, 0x20, P0 ;  /* 0x000000202400780c */ /* 0x000fe20000701070 */
[----:B------:R-:W-:-:S12]  /*2310*/  UMOV UR7, URZ ;  /* 0x000000ff00077c82 */ /* 0x000fd80008000000 */
[----:B------:R-:W-:Y:S01]  /*2320*/  VOTEU.ANY UP0, P0 ;  /* 0x0000000000ff7886 */ /* 0x000fe20000000100 */
[----:B------:R-:W-:-:S04]  /*2330*/  VOTEU.ANY UP1, P0 ;  /* 0x0000000000ff7886 */ /* 0x000fc80000020100 */
[----:B------:R-:W-:Y:S02]  /*2340*/  @UP0 UMOV UR6, UR6 ;  /* 0x0000000600060c82 */ /* 0x000fe40008000000 */
[----:B------:R3:W-:Y:S01]  /*2350*/  @UP1 UTCBAR [UR6], URZ ;  /* 0x000000ff060013e9 */ /* 0x0007e200080000ff */
[----:B------:R-:W-:Y:S06]  /*2360*/  BAR.SYNC.DEFER_BLOCKING 0x0 ;  /* 0x0000000000007b1d */ /* 0x000fec0000010000 */
[----:B------:R-:W4:Y:S02]  /*2370*/  SYNCS.PHASECHK.TRANS64.TRYWAIT P0, [UR28+0x12020], R2 ;  /* 0x01202002ff0075a7 */ /* 0x000f24000800111c */
[----:B---34-:R-:W-:Y:S05]  /*2380*/  @!P0 BRA `(.L_x_63) ;  /* 0x0000000800008947 */ /* 0x018fea0003800000 */
.L_x_77:
[----:B------:R-:W-:Y:S02]  /*2390*/  UIADD3 UR9, UPT, UPT, UR9, 0x1, URZ ;  /* 0x0000000109097890 */ /* 0x000fe4000fffe0ff */
[----:B------:R-:W-:Y:S02]  /*23a0*/  UIADD3 UR14, UPT, UPT, UR14, 0x40, URZ ;  /* 0x000000400e0e7890 */ /* 0x000fe4000fffe0ff */
[----:B------:R-:W-:-:S04]  /*23b0*/  UISETP.NE.U32.AND UP0, UPT, UR9, 0x3, UPT ;  /* 0x000000030900788c */ /* 0x000fc8000bf05070 */
[----:B------:R-:W-:Y:S02]  /*23c0*/  USEL UR5, URZ, 0x1, UP0 ;  /* 0x00000001ff057887 */ /* 0x000fe40008000000 */
[----:B------:R-:W-:Y:S02]  /*23d0*/  USEL UR9, UR9, URZ, UP0 ;  /* 0x000000ff09097287 */ /* 0x000fe40008000000 */
[----:B--2---:R-:W-:Y:S02]  /*23e0*/  UISETP.GE.AND UP0, UPT, UR14, UR29, UPT ;  /* 0x0000001d0e00728c */ /* 0x004fe4000bf06270 */
[----:B------:R-:W-:-:S07]  /*23f0*/  ULOP3.LUT UR4, UR4, UR5, URZ, 0x3c, !UPT ;  /* 0x0000000504047292 */ /* 0x000fce000f8e3cff */
[----:B------:R-:W-:Y:S05]  /*2400*/  BRA.U !UP0, `(.L_x_64) ;  /* 0xfffffff908b47547 */ /* 0x000fea000b83ffff */
.L_x_57:
[----:B---34-:R-:W-:Y:S06]  /*2410*/  BAR.SYNC.DEFER_BLOCKING 0x0 ;  /* 0x0000000000007b1d */ /* 0x018fec0000010000 */
[----:B------:R-:W-:Y:S04]  /*2420*/  BSSY.RECONVERGENT B5, `(.L_x_65) ;  /* 0x0000004000057945 */ /* 0x000fe80003800200 */
[----:B------:R-:W-:Y:S05]  /*2430*/  @P3 BRA `(.L_x_66) ;  /* 0x0000000000083947 */ /* 0x000fea0003800000 */
[----:B------:R-:W2:Y:S02]  /*2440*/  SYNCS.CCTL.IV [UR8+0x12000] ;  /* 0x01200000ff0079b1 */ /* 0x000ea40008000008 */
[----:B--2---:R-:W2:Y:S02]  /*2450*/  SYNCS.CCTL.IV [UR8+0x12020] ;  /* 0x01202000ff0079b1 */ /* 0x004ea40008000008 */
.L_x_66:
[----:B------:R-:W-:Y:S05]  /*2460*/  BSYNC.RECONVERGENT B5 ;  /* 0x0000000000057941 */ /* 0x000fea0003800200 */
.L_x_65:
[----:B--2---:R-:W-:Y:S06]  /*2470*/  BAR.SYNC.DEFER_BLOCKING 0x0 ;  /* 0x0000000000007b1d */ /* 0x004fec0000010000 */
[----:B------:R-:W-:Y:S04]  /*2480*/  BSSY.RECONVERGENT B5, `(.L_x_67) ;  /* 0x0000004000057945 */ /* 0x000fe80003800200 */
[----:B------:R-:W-:Y:S05]  /*2490*/  @P3 BRA `(.L_x_68) ;  /* 0x0000000000083947 */ /* 0x000fea0003800000 */
[----:B------:R-:W2:Y:S02]  /*24a0*/  SYNCS.CCTL.IV [UR8+0x12008] ;  /* 0x01200800ff0079b1 */ /* 0x000ea40008000008 */
[----:B--2---:R-:W2:Y:S02]  /*24b0*/  SYNCS.CCTL.IV [UR8+0x12028] ;  /* 0x01202800ff0079b1 */ /* 0x004ea40008000008 */
.L_x_68:
[----:B------:R-:W-:Y:S05]  /*24c0*/  BSYNC.RECONVERGENT B5 ;  /* 0x0000000000057941 */ /* 0x000fea0003800200 */
.L_x_67:
[----:B--2---:R-:W-:Y:S06]  /*24d0*/  BAR.SYNC.DEFER_BLOCKING 0x0 ;  /* 0x0000000000007b1d */ /* 0x004fec0000010000 */
[----:B------:R-:W-:Y:S04]  /*24e0*/  BSSY.RECONVERGENT B5, `(.L_x_69) ;  /* 0x0000004000057945 */ /* 0x000fe80003800200 */
[----:B------:R-:W-:Y:S05]  /*24f0*/  @P3 BRA `(.L_x_70) ;  /* 0x0000000000083947 */ /* 0x000fea0003800000 */
[----:B------:R-:W2:Y:S02]  /*2500*/  SYNCS.CCTL.IV [UR8+0x12010] ;  /* 0x01201000ff0079b1 */ /* 0x000ea40008000008 */
[----:B--2---:R-:W2:Y:S02]  /*2510*/  SYNCS.CCTL.IV [UR8+0x12030] ;  /* 0x01203000ff0079b1 */ /* 0x004ea40008000008 */
.L_x_70:
[----:B------:R-:W-:Y:S05]  /*2520*/  BSYNC.RECONVERGENT B5 ;  /* 0x0000000000057941 */ /* 0x000fea0003800200 */
.L_x_69:
[----:B------:R-:W-:Y:S01]  /*2530*/  USHF.L.U32 UR4, UR22, 0x15, URZ ;  /* 0x0000001516047899 */ /* 0x000fe200080006ff */
[C---:B------:R-:W-:Y:S01]  /*2540*/  IMAD.SHL.U32 R2, R0.reuse, 0x10, RZ ;  /* 0x0000001000027824 */ /* 0x040fe200078e00ff */
[----:B------:R-:W-:Y:S01]  /*2550*/  USHF.L.U32 UR22, UR22, 0x3, URZ ;  /* 0x0000000316167899 */ /* 0x000fe200080006ff */
[----:B------:R-:W-:Y:S01]  /*2560*/  SHF.R.U32.HI R3, RZ, 0x1, R0 ;  /* 0x00000001ff037819 */ /* 0x000fe20000011600 */
[----:B------:R-:W-:Y:S01]  /*2570*/  ULOP3.LUT UR4, UR4, 0x600000, URZ, 0xc0, !UPT ;  /* 0x0060000004047892 */ /* 0x000fe2000f8ec0ff */
[----:B------:R-:W-:Y:S01]  /*2580*/  IMAD.SHL.U32 R0, R0, 0x80, RZ ;  /* 0x0000008000007824 */ /* 0x000fe200078e00ff */
[----:B------:R-:W-:Y:S01]  /*2590*/  ULOP3.LUT UR22, UR22, 0x20, URZ, 0xc0, !UPT ;  /* 0x0000002016167892 */ /* 0x000fe2000f8ec0ff */
[----:B------:R-:W-:Y:S02]  /*25a0*/  LOP3.LUT R2, R2, 0x70, RZ, 0xc0, !PT ;  /* 0x0000007002027812 */ /* 0x000fe400078ec0ff */
[----:B------:R-:W-:Y:S01]  /*25b0*/  ELECT P0, URZ, PT ;  /* 0x0000000000ff782f */ /* 0x000fe20003800000 */
[----:B------:R-:W-:Y:S01]  /*25c0*/  UIADD3 UR4, UPT, UPT, UR22, UR4, UR23 ;  /* 0x0000000416047290 */ /* 0x000fe2000fffe017 */
[----:B------:R-:W-:Y:S01]  /*25d0*/  LOP3.LUT R3, R2, 0x40, R3, 0x78, !PT ;  /* 0x0000004002037812 */ /* 0x000fe200078e7803 */
[----:B------:R-:W-:Y:S01]  /*25e0*/  UMOV UR9, UR19 ;  /* 0x0000001300097c82 */ /* 0x000fe20008000000 */
[----:B------:R-:W-:Y:S01]  /*25f0*/  ISETP.LT.U32.AND P0, PT, R36, 0x20, P0 ;  /* 0x000000202400780c */ /* 0x000fe20000701070 */
[----:B------:R-:W-:Y:S01]  /*2600*/  UMOV UR10, UR15 ;  /* 0x0000000f000a7c82 */ /* 0x000fe20008000000 */
[----:B------:R-:W-:-:S04]  /*2610*/  LOP3.LUT R0, R3, 0x3f80, R0, 0xf8, !PT ;  /* 0x00003f8003007812 */ /* 0x000fc800078ef800 */
[----:B-----5:R-:W3:Y:S01]  /*2620*/  LDTM.x32 R4, tmem[UR4] ;  /* 0x00000004000479ee */ /* 0x020ee200082c0000 */
[C---:B------:R-:W-:Y:S01]  /*2630*/  LOP3.LUT R2, R0.reuse, 0x10, RZ, 0x3c, !PT ;  /* 0x0000001000027812 */ /* 0x040fe200078e3cff */
[----:B------:R-:W-:Y:S01]  /*2640*/  NOP ;  /* 0x0000000000007918 */ /* 0x000fe20000000000 */
[----:B------:R-:W-:-:S04]  /*2650*/  LOP3.LUT R3, R0, 0x20, RZ, 0x3c, !PT ;  /* 0x0000002000037812 */ /* 0x000fc800078e3cff */
[----:B---3--:R-:W-:Y:S01]  /*2660*/  VOTEU.ANY UP1, P0 ;  /* 0x0000000000ff7886 */ /* 0x008fe20000020100 */
[----:B------:R-:W-:Y:S01]  /*2670*/  VOTEU.ANY UP0, P0 ;  /* 0x0000000000ff7886 */ /* 0x000fe20000000100 */
[----:B------:R-:W-:Y:S02]  /*2680*/  F2FP.F16.F32.PACK_AB R4, R5, R4 ;  /* 0x000000040504723e */ /* 0x000fe400000000ff */
[----:B------:R-:W-:Y:S02]  /*2690*/  F2FP.F16.F32.PACK_AB R5, R7, R6 ;  /* 0x000000060705723e */ /* 0x000fe400000000ff */
[----:B------:R-:W-:Y:S02]  /*26a0*/  F2FP.F16.F32.PACK_AB R12, R13, R12 ;  /* 0x0000000c0d0c723e */ /* 0x000fe400000000ff */
[----:B------:R-:W-:Y:S02]  /*26b0*/  F2FP.F16.F32.PACK_AB R6, R9, R8 ;  /* 0x000000080906723e */ /* 0x000fe400000000ff */
[----:B------:R-:W-:-:S02]  /*26c0*/  F2FP.F16.F32.PACK_AB R7, R11, R10 ;  /* 0x0000000a0b07723e */ /* 0x000fc400000000ff */
[----:B------:R-:W-:Y:S02]  /*26d0*/  F2FP.F16.F32.PACK_AB R13, R15, R14 ;  /* 0x0000000e0f0d723e */ /* 0x000fe400000000ff */
[----:B------:R-:W-:Y:S01]  /*26e0*/  F2FP.F16.F32.PACK_AB R20, R21, R20 ;  /* 0x000000141514723e */ /* 0x000fe200000000ff */
[----:B--2---:R2:W-:Y:S01]  /*26f0*/  STS.128 [R0+UR8], R4 ;  /* 0x0000000400007988 */ /* 0x0045e20008000c08 */
[----:B------:R-:W-:Y:S02]  /*2700*/  F2FP.F16.F32.PACK_AB R14, R17, R16 ;  /* 0x00000010110e723e */ /* 0x000fe400000000ff */
[----:B------:R-:W-:Y:S02]  /*2710*/  F2FP.F16.F32.PACK_AB R15, R19, R18 ;  /* 0x00000012130f723e */ /* 0x000fe400000000ff */
[----:B------:R-:W-:Y:S02]  /*2720*/  F2FP.F16.F32.PACK_AB R21, R23, R22 ;  /* 0x000000161715723e */ /* 0x000fe400000000ff */
[----:B------:R-:W-:Y:S01]  /*2730*/  F2FP.F16.F32.PACK_AB R28, R29, R28 ;  /* 0x0000001c1d1c723e */ /* 0x000fe200000000ff */
[----:B------:R2:W-:Y:S01]  /*2740*/  STS.128 [R2+UR8], R12 ;  /* 0x0000000c02007988 */ /* 0x0005e20008000c08 */
[----:B------:R-:W-:-:S02]  /*2750*/  F2FP.F16.F32.PACK_AB R22, R25, R24 ;  /* 0x000000181916723e */ /* 0x000fc400000000ff */
[----:B------:R-:W-:Y:S02]  /*2760*/  F2FP.F16.F32.PACK_AB R23, R27, R26 ;  /* 0x0000001a1b17723e */ /* 0x000fe400000000ff */
[----:B------:R-:W-:Y:S02]  /*2770*/  F2FP.F16.F32.PACK_AB R29, R31, R30 ;  /* 0x0000001e1f1d723e */ /* 0x000fe400000000ff */
[----:B------:R-:W-:Y:S01]  /*2780*/  F2FP.F16.F32.PACK_AB R30, R33, R32 ;  /* 0x00000020211e723e */ /* 0x000fe200000000ff */
[----:B------:R2:W-:Y:S01]  /*2790*/  STS.128 [R3+UR8], R20 ;  /* 0x0000001403007988 */ /* 0x0005e20008000c08 */
[----:B------:R-:W-:Y:S02]  /*27a0*/  F2FP.F16.F32.PACK_AB R31, R35, R34 ;  /* 0x00000022231f723e */ /* 0x000fe400000000ff */
[----:B------:R-:W-:-:S05]  /*27b0*/  LOP3.LUT R8, R0, 0x30, RZ, 0x3c, !PT ;  /* 0x0000003000087812 */ /* 0x000fca00078e3cff */
[----:B------:R2:W-:Y:S01]  /*27c0*/  STS.128 [R8+UR8], R28 ;  /* 0x0000001c08007988 */ /* 0x0005e20008000c08 */
[----:B------:R3:W-:Y:S06]  /*27d0*/  MEMBAR.ALL.CTA ;  /* 0x0000000000007992 */ /* 0x0007ec0000008000 */
[----:B---3--:R-:W3:Y:S02]  /*27e0*/  FENCE.VIEW.ASYNC.S ;  /* 0x00000000000073c6 */ /* 0x008ee40000000000 */
[----:B---3--:R-:W-:Y:S06]  /*27f0*/  BAR.SYNC.DEFER_BLOCKING 0x0 ;  /* 0x0000000000007b1d */ /* 0x008fec0000010000 */
[----:B------:R2:W-:Y:S01]  /*2800*/  @UP1 UTMASTG.2D [UR8], [UR20] ;  /* 0x00000008140013b5 */ /* 0x0005e20008008000 */
[----:B------:R0:W-:Y:S01]  /*2810*/  UTMACMDFLUSH ;  /* 0x00000000000079b7 */ /* 0x0001e20000000000 */
[----:B------:R-:W-:-:S04]  /*2820*/  DEPBAR.LE SB0, 0x0 ;  /* 0x000080000000791a */ /* 0x000fc80000000000 */
[----:B------:R-:W-:Y:S08]  /*2830*/  BAR.SYNC.DEFER_BLOCKING 0x0 ;  /* 0x0000000000007b1d */ /* 0x000ff00000010000 */
[----:B------:R-:W-:Y:S06]  /*2840*/  BAR.SYNC.DEFER_BLOCKING 0x0 ;  /* 0x0000000000007b1d */ /* 0x000fec0000010000 */
[----:B--2---:R-:W-:Y:S05]  /*2850*/  @P2 BRA `(.L_x_71) ;  /* 0x0000000000a02947 */ /* 0x004fea0003800000 */
[----:B------:R-:W2:Y:S01]  /*2860*/  S2UR UR5, SR_CgaCtaId ;  /* 0x00000000000579c3 */ /* 0x000ea20000008800 */
[----:B------:R-:W-:Y:S01]  /*2870*/  NOP ;  /* 0x0000000000007918 */ /* 0x000fe20000000000 */
[----:B------:R-:W-:Y:S01]  /*2880*/  UMOV UR4, 0x50 ;  /* 0x0000005000047882 */ /* 0x000fe20000000000 */
[----:B------:R-:W-:Y:S02]  /*2890*/  IMAD.U32 R0, RZ, RZ, UR23 ;  /* 0x00000017ff007e24 */ /* 0x000fe4000f8e00ff */
[----:B------:R-:W-:Y:S02]  /*28a0*/  IMAD.MOV.U32 R3, RZ, RZ, 0x3 ;  /* 0x00000003ff037424 */ /* 0x000fe400078e00ff */
[----:B------:R-:W-:Y:S01]  /*28b0*/  IMAD.MOV.U32 R7, RZ, RZ, 0x1 ;  /* 0x00000001ff077424 */ /* 0x000fe200078e00ff */
[----:B------:R-:W-:-:S04]  /*28c0*/  LOP3.LUT R0, R0, 0xffff, RZ, 0xc0, !PT ;  /* 0x0000ffff00007812 */ /* 0x000fc800078ec0ff */
[----:B------:R-:W-:-:S05]  /*28d0*/  SHF.R.U32.HI R0, RZ, 0x5, R0 ;  /* 0x00000005ff007819 */ /* 0x000fca0000011600 */
[----:B------:R-:W-:Y:S01]  /*28e0*/  VIADD R2, R0, 0x10 ;  /* 0x0000001000027836 */ /* 0x000fe20000000000 */
[----:B------:R-:W-:Y:S01]  /*28f0*/  SHF.L.U32 R0, R3, R0, RZ ;  /* 0x0000000003007219 */ /* 0x000fe200000006ff */
[----:B--2---:R-:W-:-:S03]  /*2900*/  ULEA UR6, UR5, UR4, 0x18 ;  /* 0x0000000405067291 */ /* 0x004fc6000f8ec0ff */
[----:B------:R-:W-:-:S04]  /*2910*/  SHF.L.U32 R3, R7, R2, RZ ;  /* 0x0000000207037219 */ /* 0x000fc800000006ff */
[----:B------:R-:W-:Y:S02]  /*2920*/  LOP3.LUT R0, R3, R0, RZ, 0xfc, !PT ;  /* 0x0000000003007212 */ /* 0x000fe400078efcff */
[----:B------:R-:W2:Y:S02]  /*2930*/  LDS R5, [UR6] ;  /* 0x00000006ff057984 */ /* 0x000ea40008000800 */
[C---:B------:R-:W-:Y:S02]  /*2940*/  LOP3.LUT R2, R0.reuse, 0xffff, RZ, 0xc0, !PT ;  /* 0x0000ffff00027812 */ /* 0x040fe400078ec0ff */
[----:B--2---:R-:W-:-:S04]  /*2950*/  LOP3.LUT R3, R0, 0xffff, R5, 0x80, !PT ;  /* 0x0000ffff00037812 */ /* 0x004fc800078e8005 */
[----:B------:R-:W-:-:S13]  /*2960*/  ISETP.NE.AND P0, PT, R3, R2, PT ;  /* 0x000000020300720c */ /* 0x000fda0003f05270 */
[----:B------:R-:W-:Y:S05]  /*2970*/  @P0 BRA `(.L_x_72) ;  /* 0x0000000000500947 */ /* 0x000fea0003800000 */
[----:B------:R-:W-:Y:S02]  /*2980*/  SHF.R.U32.HI R5, RZ, 0x10, R5 ;  /* 0x00000010ff057819 */ /* 0x000fe40000011605 */
[----:B------:R-:W-:-:S04]  /*2990*/  SHF.R.U32.HI R2, RZ, 0x10, R0 ;  /* 0x00000010ff027819 */ /* 0x000fc80000011600 */
[----:B------:R-:W-:-:S04]  /*29a0*/  LOP3.LUT R5, R5, R2, RZ, 0xc0, !PT ;  /* 0x0000000205057212 */ /* 0x000fc800078ec0ff */
[----:B------:R-:W-:-:S13]  /*29b0*/  ISETP.NE.AND P0, PT, R5, R2, PT ;  /* 0x000000020500720c */ /* 0x000fda0003f05270 */
[----:B------:R-:W-:Y:S05]  /*29c0*/  @P0 BRA `(.L_x_73) ;  /* 0x0000000000300947 */ /* 0x000fea0003800000 */
[----:B------:R-:W-:Y:S01]  /*29d0*/  R2UR UR4, R0 ;  /* 0x00000000000472ca */ /* 0x000fe200000e0000 */
[----:B------:R-:W-:Y:S01]  /*29e0*/  VOTEU.ANY UR5, UPT, PT ;  /* 0x0000000000057886 */ /* 0x000fe200038e0100 */
[----:B------:R-:W2:Y:S01]  /*29f0*/  S2R R0, SR_LANEID ;  /* 0x0000000000007919 */ /* 0x000ea20000000000 */
[----:B------:R-:W-:-:S10]  /*2a00*/  UFLO.U32 UR5, UR5 ;  /* 0x00000005000572bd */ /* 0x000fd400080e0000 */
[----:B------:R-:W-:-:S06]  /*2a10*/  ULOP3.LUT UR4, URZ, UR4, URZ, 0x33, !UPT ;  /* 0x00000004ff047292 */ /* 0x000fcc000f8e33ff */
[----:B------:R-:W-:-:S04]  /*2a20*/  IMAD.U32 R2, RZ, RZ, UR4 ;  /* 0x00000004ff027e24 */ /* 0x000fc8000f8e00ff */
[----:B------:R-:W3:Y:S02]  /*2a30*/  REDUX UR7, R2 ;  /* 0x00000000020773c4 */ /* 0x000ee40000000000 */
[----:B------:R4:W-:Y:S01]  /*2a40*/  UTCATOMSWS.AND URZ, UR4 ;  /* 0x0000000400ff79e3 */ /* 0x0009e20008000000 */
[----:B--2---:R-:W-:Y:S01]  /*2a50*/  ISETP.EQ.U32.AND P0, PT, R0, UR5, PT ;  /* 0x0000000500007c0c */ /* 0x004fe2000bf02070 */
[----:B---3--:R-:W-:-:S12]  /*2a60*/  IMAD.U32 R0, RZ, RZ, UR7 ;  /* 0x00000007ff007e24 */ /* 0x008fd8000f8e00ff */
[----:B------:R4:W-:Y:S01]  /*2a70*/  @P0 ATOMS.AND RZ, [UR6], R0 ;  /* 0x00000000ffff098c */ /* 0x0009e2000a800006 */
[----:B------:R-:W-:Y:S05]  /*2a80*/  BRA `(.L_x_71) ;  /* 0x0000000000147947 */ /* 0x000fea0003800000 */
.L_x_73:
[----:B------:R-:W-:-:S07]  /*2a90*/  MOV R2, 0x2ab0 ;  /* 0x00002ab000027802 */ /* 0x000fce0000000f00 */
[----:B-1----:R-:W-:Y:S05]  /*2aa0*/  CALL.REL.NOINC `($__internal_0_$__cuda_sm10x_tcgen05_guardrail_trap_col_being_dealloced_not_returned_by_alloc) ;  /* 0x0000000000447944 */ /* 0x002fea0003c00000 */
[----:B------:R-:W-:Y:S05]  /*2ab0*/  BRA `(.L_x_71) ;  /* 0x0000000000087947 */ /* 0x000fea0003800000 */
.L_x_72:
[----:B------:R-:W-:-:S07]  /*2ac0*/  MOV R2, 0x2ae0 ;  /* 0x00002ae000027802 */ /* 0x000fce0000000f00 */
[----:B-1----:R-:W-:Y:S05]  /*2ad0*/  CALL.REL.NOINC `($__internal_2_$__cuda_sm10x_tcgen05_guardrail_trap_unallocated_columns_being_dealloced) ;  /* 0x0000000000507944 */ /* 0x002fea0003c00000 */
.L_x_71:
[----:B------:R-:W-:Y:S01]  /*2ae0*/  NOP ;  /* 0x0000000000007918 */ /* 0x000fe20000000000 */
[----:B----4-:R-:W-:Y:S05]  /*2af0*/  EXIT ;  /* 0x000000000000794d */ /* 0x010fea0003800000 */
.L_x_58:
[----:B------:R-:W2:Y:S02]  /*2b00*/  SYNCS.PHASECHK.TRANS64.TRYWAIT P0, [UR8+0x12000], RZ ;  /* 0x012000ffff0075a7 */ /* 0x000ea40008001108 */
[----:B--2---:R-:W-:Y:S05]  /*2b10*/  @!P0 BRA `(.L_x_58) ;  /* 0xfffffffc00f88947 */ /* 0x004fea000383ffff */
[----:B------:R-:W-:Y:S05]  /*2b20*/  BRA `(.L_x_74) ;  /* 0xfffffff000307947 */ /* 0x000fea000383ffff */
.L_x_60:
[----:B------:R-:W2:Y:S02]  /*2b30*/  SYNCS.PHASECHK.TRANS64.TRYWAIT P1, [UR8+0x12020], RZ ;  /* 0x012020ffff0075a7 */ /* 0x000ea40008021108 */
[----:B--2---:R-:W-:Y:S05]  /*2b40*/  @!P1 BRA `(.L_x_60) ;  /* 0xfffffffc00f89947 */ /* 0x004fea000383ffff */
[----:B------:R-:W-:Y:S05]  /*2b50*/  BRA `(.L_x_75) ;  /* 0xfffffff000cc7947 */ /* 0x000fea000383ffff */
.L_x_61:
[----:B------:R-:W3:Y:S02]  /*2b60*/  SYNCS.PHASECHK.TRANS64.TRYWAIT P0, [UR28+0x12000], R2 ;  /* 0x01200002ff0075a7 */ /* 0x000ee4000800111c */
[----:B---3--:R-:W-:Y:S05]  /*2b70*/  @!P0 BRA `(.L_x_61) ;  /* 0xfffffffc00f88947 */ /* 0x008fea000383ffff */
[----:B------:R-:W-:Y:S05]  /*2b80*/  BRA `(.L_x_76) ;  /* 0xfffffff4004c7947 */ /* 0x000fea000383ffff */
.L_x_63:
[----:B------:R-:W3:Y:S02]  /*2b90*/  SYNCS.PHASECHK.TRANS64.TRYWAIT P0, [UR28+0x12020], R2 ;  /* 0x01202002ff0075a7 */ /* 0x000ee4000800111c */
[----:B---3--:R-:W-:Y:S05]  /*2ba0*/  @!P0 BRA `(.L_x_63) ;  /* 0xfffffffc00f88947 */ /* 0x008fea000383ffff */
[----:B------:R-:W-:Y:S05]  /*2bb0*/  BRA `(.L_x_77) ;  /* 0xfffffff400f47947 */ /* 0x000fea000383ffff */
        .weak           $__internal_0_$__cuda_sm10x_tcgen05_guardrail_trap_col_being_dealloced_not_returned_by_alloc
        .type           $__internal_0_$__cuda_sm10x_tcgen05_guardrail_trap_col_being_dealloced_not_returned_by_alloc,@function
        .size           $__internal_0_$__cuda_sm10x_tcgen05_guardrail_trap_col_being_dealloced_not_returned_by_alloc,($__internal_1_$__cuda_sm10x_tcgen05_guardrail_trap_phase_invalid_during_alloc - $__internal_0_$__cuda_sm10x_tcgen05_guardrail_trap_col_being_dealloced_not_returned_by_alloc)
$__internal_0_$__cuda_sm10x_tcgen05_guardrail_trap_col_being_dealloced_not_returned_by_alloc:
[----:B------:R-:W-:Y:S05]  /*2bc0*/  BPT.TRAP 0x1 ;  /* 0x000000040000795c */ /* 0x000fea0000300000 */
[----:B------:R-:W-:-:S04]  /*2bd0*/  IMAD.MOV.U32 R3, RZ, RZ, 0x0 ;  /* 0x00000000ff037424 */ /* 0x000fc800078e00ff */
[----:B------:R-:W-:Y:S05]  /*2be0*/  RET.REL.NODEC R2 `(gluon_tcgen05) ;  /* 0xffffffd402047950 */ /* 0x000fea0003c3ffff */
        .weak           $__internal_1_$__cuda_sm10x_tcgen05_guardrail_trap_phase_invalid_during_alloc
        .type           $__internal_1_$__cuda_sm10x_tcgen05_guardrail_trap_phase_invalid_during_alloc,@function
        .size           $__internal_1_$__cuda_sm10x_tcgen05_guardrail_trap_phase_invalid_during_alloc,($__internal_2_$__cuda_sm10x_tcgen05_guardrail_trap_unallocated_columns_being_dealloced - $__internal_1_$__cuda_sm10x_tcgen05_guardrail_trap_phase_invalid_during_alloc)
$__internal_1_$__cuda_sm10x_tcgen05_guardrail_trap_phase_invalid_during_alloc:
[----:B------:R-:W-:Y:S05]  /*2bf0*/  BPT.TRAP 0x1 ;  /* 0x000000040000795c */ /* 0x000fea0000300000 */
[----:B------:R-:W-:-:S04]  /*2c00*/  IMAD.MOV.U32 R3, RZ, RZ, 0x0 ;  /* 0x00000000ff037424 */ /* 0x000fc800078e00ff */
[----:B------:R-:W-:Y:S05]  /*2c10*/  RET.REL.NODEC R2 `(gluon_tcgen05) ;  /* 0xffffffd002f87950 */ /* 0x000fea0003c3ffff */
        .weak           $__internal_2_$__cuda_sm10x_tcgen05_guardrail_trap_unallocated_columns_being_dealloced
        .type           $__internal_2_$__cuda_sm10x_tcgen05_guardrail_trap_unallocated_columns_being_dealloced,@function
        .size           $__internal_2_$__cuda_sm10x_tcgen05_guardrail_trap_unallocated_columns_being_dealloced,(.L_x_81 - $__internal_2_$__cuda_sm10x_tcgen05_guardrail_trap_unallocated_columns_being_dealloced)
$__internal_2_$__cuda_sm10x_tcgen05_guardrail_trap_unallocated_columns_being_dealloced:
[----:B------:R-:W-:Y:S05]  /*2c20*/  BPT.TRAP 0x1 ;  /* 0x000000040000795c */ /* 0x000fea0000300000 */
[----:B------:R-:W-:-:S04]  /*2c30*/  IMAD.MOV.U32 R3, RZ, RZ, 0x0 ;  /* 0x00000000ff037424 */ /* 0x000fc800078e00ff */
[----:B------:R-:W-:Y:S05]  /*2c40*/  RET.REL.NODEC R2 `(gluon_tcgen05) ;  /* 0xffffffd002ec7950 */ /* 0x000fea0003c3ffff */
.L_x_78:
[----:B------:R-:W-:-:S00]  /*2c50*/  BRA `(.L_x_78) ;  /* 0xfffffffc00fc7947 */ /* 0x000fc0000383ffff */
[----:B------:R-:W-:-:S00]  /*2c60*/  NOP ;  /* 0x0000000000007918 */ /* 0x000fc00000000000 */
        /* <DEDUP_REMOVED lines=9> */
.L_x_81:


//--------------------- .nv.shared.gluon_tcgen05  --------------------------
	.section	.nv.shared.gluon_tcgen05,"aw",@nobits
	.sectionflags	@""
	.align	16
	.zero		1024


//--------------------- .nv.shared.reserved.0     --------------------------
	.section	.nv.shared.reserved.0,"aw",@nobits
	.align	8
	.weak		__nv_reservedSMEM_offset_0_alias
	.size		__nv_reservedSMEM_offset_0_alias, 0, 64
	.other		__nv_reservedSMEM_offset_0_alias,@"STO_CUDA_RESERVED_SHARED STV_DEFAULT"
__nv_reservedSMEM_offset_0_alias:
	.zero		0
.nv.shared.reserved.0:
	.zero		64
	.weak		__nv_reservedSMEM_allocation_phase
	.type		__nv_reservedSMEM_allocation_phase,@object
	.size		__nv_reservedSMEM_allocation_phase,(.L_0 - __nv_reservedSMEM_allocation_phase)
__nv_reservedSMEM_allocation_phase:
	.zero		1
.L_0:
	.zero		7
	.weak		__nv_reservedSMEM_devtool_atexit_pc
	.type		__nv_reservedSMEM_devtool_atexit_pc,@object
	.size		__nv_reservedSMEM_devtool_atexit_pc,(__nv_reservedSMEM_allocation_mask - __nv_reservedSMEM_devtool_atexit_pc)
__nv_reservedSMEM_devtool_atexit_pc:
	.zero		8
	.weak		__nv_reservedSMEM_allocation_mask
	.type		__nv_reservedSMEM_allocation_mask,@object
	.size		__nv_reservedSMEM_allocation_mask,(.L_2 - __nv_reservedSMEM_allocation_mask)
__nv_reservedSMEM_allocation_mask:
	.zero		4
.L_2:


//--------------------- .nv.constant0.gluon_tcgen05 --------------------------
	.section	.nv.constant0.gluon_tcgen05,"a",@progbits
	.sectionflags	@""
	.align	4
.nv.constant0.gluon_tcgen05:
	.zero		976


//--------------------- SYMBOLS --------------------------

	.type		.nv.reservedSmem.offset0,@object
	.size		.nv.reservedSmem.offset0,0x4
	.type		.nv.reservedSmem.cap,@object
	.size		.nv.reservedSmem.cap,0x4
